//
// Generated by NVIDIA NVVM Compiler
//
// Compiler Build ID: CL-36424714
// Cuda compilation tools, release 13.0, V13.0.88
// Based on NVVM 20.0.0
//

.version 9.0
.target sm_100
.address_size 64

	// .globl	_Z17convolutionGlobalPKfPfS0_ii
.const .align 4 .b8 constFilter[512];

.visible .entry _Z17convolutionGlobalPKfPfS0_ii(
	.param .u64 .ptr .align 1 _Z17convolutionGlobalPKfPfS0_ii_param_0,
	.param .u64 .ptr .align 1 _Z17convolutionGlobalPKfPfS0_ii_param_1,
	.param .u64 .ptr .align 1 _Z17convolutionGlobalPKfPfS0_ii_param_2,
	.param .u32 _Z17convolutionGlobalPKfPfS0_ii_param_3,
	.param .u32 _Z17convolutionGlobalPKfPfS0_ii_param_4
)
{
	.reg .pred 	%p<56>;
	.reg .b32 	%r<41>;
	.reg .b32 	%f<96>;
	.reg .b64 	%rd<47>;

	ld.param.u64 	%rd7, [_Z17convolutionGlobalPKfPfS0_ii_param_0];
	ld.param.u64 	%rd6, [_Z17convolutionGlobalPKfPfS0_ii_param_1];
	ld.param.u64 	%rd8, [_Z17convolutionGlobalPKfPfS0_ii_param_2];
	ld.param.u32 	%r28, [_Z17convolutionGlobalPKfPfS0_ii_param_3];
	ld.param.u32 	%r29, [_Z17convolutionGlobalPKfPfS0_ii_param_4];
	cvta.to.global.u64 	%rd1, %rd8;
	cvta.to.global.u64 	%rd2, %rd7;
	mov.u32 	%r30, %ctaid.x;
	mov.u32 	%r31, %ntid.x;
	mov.u32 	%r32, %tid.x;
	mad.lo.s32 	%r1, %r30, %r31, %r32;
	setp.ge.s32 	%p1, %r1, %r28;
	@%p1 bra 	$L__BB0_43;
	setp.lt.s32 	%p2, %r29, 1;
	mov.f32 	%f75, 0f00000000;
	@%p2 bra 	$L__BB0_42;
	shr.u32 	%r34, %r29, 1;
	sub.s32 	%r2, %r1, %r34;
	and.b32  	%r3, %r29, 7;
	setp.lt.u32 	%p3, %r29, 8;
	mov.f32 	%f75, 0f00000000;
	mov.b32 	%r39, 0;
	@%p3 bra 	$L__BB0_21;
	and.b32  	%r39, %r29, 2147483640;
	mov.f32 	%f75, 0f00000000;
	mov.b32 	%r37, 0;
$L__BB0_4:
	.pragma "nounroll";
	add.s32 	%r6, %r2, %r37;
	setp.lt.s32 	%p4, %r6, 0;
	setp.ge.s32 	%p5, %r6, %r28;
	mul.wide.u32 	%rd9, %r37, 4;
	add.s64 	%rd3, %rd1, %rd9;
	or.pred  	%p6, %p4, %p5;
	@%p6 bra 	$L__BB0_6;
	mul.wide.u32 	%rd10, %r6, 4;
	add.s64 	%rd11, %rd2, %rd10;
	ld.global.f32 	%f42, [%rd11];
	ld.global.f32 	%f43, [%rd3];
	fma.rn.f32 	%f75, %f42, %f43, %f75;
$L__BB0_6:
	add.s32 	%r7, %r6, 1;
	setp.lt.s32 	%p7, %r7, 0;
	setp.ge.s32 	%p8, %r7, %r28;
	or.pred  	%p9, %p7, %p8;
	@%p9 bra 	$L__BB0_8;
	mul.wide.u32 	%rd12, %r7, 4;
	add.s64 	%rd13, %rd2, %rd12;
	ld.global.f32 	%f44, [%rd13];
	ld.global.f32 	%f45, [%rd3+4];
	fma.rn.f32 	%f75, %f44, %f45, %f75;
$L__BB0_8:
	add.s32 	%r8, %r6, 2;
	setp.lt.s32 	%p10, %r8, 0;
	setp.ge.s32 	%p11, %r8, %r28;
	or.pred  	%p12, %p10, %p11;
	@%p12 bra 	$L__BB0_10;
	mul.wide.u32 	%rd14, %r8, 4;
	add.s64 	%rd15, %rd2, %rd14;
	ld.global.f32 	%f46, [%rd15];
	ld.global.f32 	%f47, [%rd3+8];
	fma.rn.f32 	%f75, %f46, %f47, %f75;
$L__BB0_10:
	add.s32 	%r9, %r6, 3;
	setp.lt.s32 	%p13, %r9, 0;
	setp.ge.s32 	%p14, %r9, %r28;
	or.pred  	%p15, %p13, %p14;
	@%p15 bra 	$L__BB0_12;
	mul.wide.u32 	%rd16, %r9, 4;
	add.s64 	%rd17, %rd2, %rd16;
	ld.global.f32 	%f48, [%rd17];
	ld.global.f32 	%f49, [%rd3+12];
	fma.rn.f32 	%f75, %f48, %f49, %f75;
$L__BB0_12:
	add.s32 	%r10, %r6, 4;
	setp.lt.s32 	%p16, %r10, 0;
	setp.ge.s32 	%p17, %r10, %r28;
	or.pred  	%p18, %p16, %p17;
	@%p18 bra 	$L__BB0_14;
	mul.wide.u32 	%rd18, %r10, 4;
	add.s64 	%rd19, %rd2, %rd18;
	ld.global.f32 	%f50, [%rd19];
	ld.global.f32 	%f51, [%rd3+16];
	fma.rn.f32 	%f75, %f50, %f51, %f75;
$L__BB0_14:
	add.s32 	%r11, %r6, 5;
	setp.lt.s32 	%p19, %r11, 0;
	setp.ge.s32 	%p20, %r11, %r28;
	or.pred  	%p21, %p19, %p20;
	@%p21 bra 	$L__BB0_16;
	mul.wide.u32 	%rd20, %r11, 4;
	add.s64 	%rd21, %rd2, %rd20;
	ld.global.f32 	%f52, [%rd21];
	ld.global.f32 	%f53, [%rd3+20];
	fma.rn.f32 	%f75, %f52, %f53, %f75;
$L__BB0_16:
	add.s32 	%r12, %r6, 6;
	setp.lt.s32 	%p22, %r12, 0;
	setp.ge.s32 	%p23, %r12, %r28;
	or.pred  	%p24, %p22, %p23;
	@%p24 bra 	$L__BB0_18;
	mul.wide.u32 	%rd22, %r12, 4;
	add.s64 	%rd23, %rd2, %rd22;
	ld.global.f32 	%f54, [%rd23];
	ld.global.f32 	%f55, [%rd3+24];
	fma.rn.f32 	%f75, %f54, %f55, %f75;
$L__BB0_18:
	add.s32 	%r13, %r6, 7;
	setp.lt.s32 	%p25, %r13, 0;
	setp.ge.s32 	%p26, %r13, %r28;
	or.pred  	%p27, %p25, %p26;
	@%p27 bra 	$L__BB0_20;
	mul.wide.u32 	%rd24, %r13, 4;
	add.s64 	%rd25, %rd2, %rd24;
	ld.global.f32 	%f56, [%rd25];
	ld.global.f32 	%f57, [%rd3+28];
	fma.rn.f32 	%f75, %f56, %f57, %f75;
$L__BB0_20:
	add.s32 	%r37, %r37, 8;
	setp.ne.s32 	%p28, %r37, %r39;
	@%p28 bra 	$L__BB0_4;
$L__BB0_21:
	setp.eq.s32 	%p29, %r3, 0;
	@%p29 bra 	$L__BB0_42;
	and.b32  	%r16, %r29, 3;
	setp.lt.u32 	%p30, %r3, 4;
	@%p30 bra 	$L__BB0_32;
	add.s32 	%r17, %r2, %r39;
	setp.lt.s32 	%p31, %r17, 0;
	setp.ge.s32 	%p32, %r17, %r28;
	mul.wide.u32 	%rd26, %r39, 4;
	add.s64 	%rd4, %rd1, %rd26;
	or.pred  	%p33, %p31, %p32;
	@%p33 bra 	$L__BB0_25;
	mul.wide.u32 	%rd27, %r17, 4;
	add.s64 	%rd28, %rd2, %rd27;
	ld.global.f32 	%f59, [%rd28];
	ld.global.f32 	%f60, [%rd4];
	fma.rn.f32 	%f75, %f59, %f60, %f75;
$L__BB0_25:
	add.s32 	%r18, %r17, 1;
	setp.lt.s32 	%p34, %r18, 0;
	setp.ge.s32 	%p35, %r18, %r28;
	or.pred  	%p36, %p34, %p35;
	@%p36 bra 	$L__BB0_27;
	mul.wide.u32 	%rd29, %r18, 4;
	add.s64 	%rd30, %rd2, %rd29;
	ld.global.f32 	%f61, [%rd30];
	ld.global.f32 	%f62, [%rd4+4];
	fma.rn.f32 	%f75, %f61, %f62, %f75;
$L__BB0_27:
	add.s32 	%r19, %r17, 2;
	setp.lt.s32 	%p37, %r19, 0;
	setp.ge.s32 	%p38, %r19, %r28;
	or.pred  	%p39, %p37, %p38;
	@%p39 bra 	$L__BB0_29;
	mul.wide.u32 	%rd31, %r19, 4;
	add.s64 	%rd32, %rd2, %rd31;
	ld.global.f32 	%f63, [%rd32];
	ld.global.f32 	%f64, [%rd4+8];
	fma.rn.f32 	%f75, %f63, %f64, %f75;
$L__BB0_29:
	add.s32 	%r20, %r17, 3;
	setp.lt.s32 	%p40, %r20, 0;
	setp.ge.s32 	%p41, %r20, %r28;
	or.pred  	%p42, %p40, %p41;
	@%p42 bra 	$L__BB0_31;
	mul.wide.u32 	%rd33, %r20, 4;
	add.s64 	%rd34, %rd2, %rd33;
	ld.global.f32 	%f65, [%rd34];
	ld.global.f32 	%f66, [%rd4+12];
	fma.rn.f32 	%f75, %f65, %f66, %f75;
$L__BB0_31:
	add.s32 	%r39, %r39, 4;
$L__BB0_32:
	setp.eq.s32 	%p43, %r16, 0;
	@%p43 bra 	$L__BB0_42;
	setp.eq.s32 	%p44, %r16, 1;
	@%p44 bra 	$L__BB0_39;
	add.s32 	%r23, %r2, %r39;
	setp.lt.s32 	%p45, %r23, 0;
	setp.ge.s32 	%p46, %r23, %r28;
	mul.wide.u32 	%rd35, %r39, 4;
	add.s64 	%rd5, %rd1, %rd35;
	or.pred  	%p47, %p45, %p46;
	@%p47 bra 	$L__BB0_36;
	mul.wide.u32 	%rd36, %r23, 4;
	add.s64 	%rd37, %rd2, %rd36;
	ld.global.f32 	%f68, [%rd37];
	ld.global.f32 	%f69, [%rd5];
	fma.rn.f32 	%f75, %f68, %f69, %f75;
$L__BB0_36:
	add.s32 	%r24, %r23, 1;
	setp.lt.s32 	%p48, %r24, 0;
	setp.ge.s32 	%p49, %r24, %r28;
	or.pred  	%p50, %p48, %p49;
	@%p50 bra 	$L__BB0_38;
	mul.wide.u32 	%rd38, %r24, 4;
	add.s64 	%rd39, %rd2, %rd38;
	ld.global.f32 	%f70, [%rd39];
	ld.global.f32 	%f71, [%rd5+4];
	fma.rn.f32 	%f75, %f70, %f71, %f75;
$L__BB0_38:
	add.s32 	%r39, %r39, 2;
$L__BB0_39:
	and.b32  	%r36, %r29, 1;
	setp.eq.b32 	%p51, %r36, 1;
	not.pred 	%p52, %p51;
	@%p52 bra 	$L__BB0_42;
	add.s32 	%r27, %r2, %r39;
	setp.lt.s32 	%p53, %r27, 0;
	setp.ge.s32 	%p54, %r27, %r28;
	or.pred  	%p55, %p53, %p54;
	@%p55 bra 	$L__BB0_42;
	mul.wide.u32 	%rd40, %r27, 4;
	add.s64 	%rd41, %rd2, %rd40;
	ld.global.f32 	%f72, [%rd41];
	mul.wide.u32 	%rd42, %r39, 4;
	add.s64 	%rd43, %rd1, %rd42;
	ld.global.f32 	%f73, [%rd43];
	fma.rn.f32 	%f75, %f72, %f73, %f75;
$L__BB0_42:
	cvta.to.global.u64 	%rd44, %rd6;
	mul.wide.s32 	%rd45, %r1, 4;
	add.s64 	%rd46, %rd44, %rd45;
	st.global.f32 	[%rd46], %f75;
$L__BB0_43:
	ret;

}
	// .globl	_Z19convolutionConstantPKfPfii
.visible .entry _Z19convolutionConstantPKfPfii(
	.param .u64 .ptr .align 1 _Z19convolutionConstantPKfPfii_param_0,
	.param .u64 .ptr .align 1 _Z19convolutionConstantPKfPfii_param_1,
	.param .u32 _Z19convolutionConstantPKfPfii_param_2,
	.param .u32 _Z19convolutionConstantPKfPfii_param_3
)
{
	.reg .pred 	%p<56>;
	.reg .b32 	%r<41>;
	.reg .b32 	%f<96>;
	.reg .b64 	%rd<49>;

	ld.param.u64 	%rd6, [_Z19convolutionConstantPKfPfii_param_0];
	ld.param.u64 	%rd5, [_Z19convolutionConstantPKfPfii_param_1];
	ld.param.u32 	%r28, [_Z19convolutionConstantPKfPfii_param_2];
	ld.param.u32 	%r29, [_Z19convolutionConstantPKfPfii_param_3];
	cvta.to.global.u64 	%rd1, %rd6;
	mov.u32 	%r30, %ctaid.x;
	mov.u32 	%r31, %ntid.x;
	mov.u32 	%r32, %tid.x;
	mad.lo.s32 	%r1, %r30, %r31, %r32;
	setp.ge.s32 	%p1, %r1, %r28;
	@%p1 bra 	$L__BB1_43;
	setp.lt.s32 	%p2, %r29, 1;
	mov.f32 	%f75, 0f00000000;
	@%p2 bra 	$L__BB1_42;
	shr.u32 	%r34, %r29, 1;
	sub.s32 	%r2, %r1, %r34;
	and.b32  	%r3, %r29, 7;
	setp.lt.u32 	%p3, %r29, 8;
	mov.f32 	%f75, 0f00000000;
	mov.b32 	%r39, 0;
	@%p3 bra 	$L__BB1_21;
	and.b32  	%r39, %r29, 2147483640;
	mov.f32 	%f75, 0f00000000;
	mov.b32 	%r37, 0;
	mov.u64 	%rd8, constFilter;
$L__BB1_4:
	.pragma "nounroll";
	add.s32 	%r6, %r2, %r37;
	setp.lt.s32 	%p4, %r6, 0;
	setp.ge.s32 	%p5, %r6, %r28;
	mul.wide.u32 	%rd7, %r37, 4;
	add.s64 	%rd2, %rd8, %rd7;
	or.pred  	%p6, %p4, %p5;
	@%p6 bra 	$L__BB1_6;
	mul.wide.u32 	%rd9, %r6, 4;
	add.s64 	%rd10, %rd1, %rd9;
	ld.global.f32 	%f42, [%rd10];
	ld.const.f32 	%f43, [%rd2];
	fma.rn.f32 	%f75, %f42, %f43, %f75;
$L__BB1_6:
	add.s32 	%r7, %r6, 1;
	setp.lt.s32 	%p7, %r7, 0;
	setp.ge.s32 	%p8, %r7, %r28;
	or.pred  	%p9, %p7, %p8;
	@%p9 bra 	$L__BB1_8;
	mul.wide.u32 	%rd11, %r7, 4;
	add.s64 	%rd12, %rd1, %rd11;
	ld.global.f32 	%f44, [%rd12];
	ld.const.f32 	%f45, [%rd2+4];
	fma.rn.f32 	%f75, %f44, %f45, %f75;
$L__BB1_8:
	add.s32 	%r8, %r6, 2;
	setp.lt.s32 	%p10, %r8, 0;
	setp.ge.s32 	%p11, %r8, %r28;
	or.pred  	%p12, %p10, %p11;
	@%p12 bra 	$L__BB1_10;
	mul.wide.u32 	%rd13, %r8, 4;
	add.s64 	%rd14, %rd1, %rd13;
	ld.global.f32 	%f46, [%rd14];
	ld.const.f32 	%f47, [%rd2+8];
	fma.rn.f32 	%f75, %f46, %f47, %f75;
$L__BB1_10:
	add.s32 	%r9, %r6, 3;
	setp.lt.s32 	%p13, %r9, 0;
	setp.ge.s32 	%p14, %r9, %r28;
	or.pred  	%p15, %p13, %p14;
	@%p15 bra 	$L__BB1_12;
	mul.wide.u32 	%rd15, %r9, 4;
	add.s64 	%rd16, %rd1, %rd15;
	ld.global.f32 	%f48, [%rd16];
	ld.const.f32 	%f49, [%rd2+12];
	fma.rn.f32 	%f75, %f48, %f49, %f75;
$L__BB1_12:
	add.s32 	%r10, %r6, 4;
	setp.lt.s32 	%p16, %r10, 0;
	setp.ge.s32 	%p17, %r10, %r28;
	or.pred  	%p18, %p16, %p17;
	@%p18 bra 	$L__BB1_14;
	mul.wide.u32 	%rd17, %r10, 4;
	add.s64 	%rd18, %rd1, %rd17;
	ld.global.f32 	%f50, [%rd18];
	ld.const.f32 	%f51, [%rd2+16];
	fma.rn.f32 	%f75, %f50, %f51, %f75;
$L__BB1_14:
	add.s32 	%r11, %r6, 5;
	setp.lt.s32 	%p19, %r11, 0;
	setp.ge.s32 	%p20, %r11, %r28;
	or.pred  	%p21, %p19, %p20;
	@%p21 bra 	$L__BB1_16;
	mul.wide.u32 	%rd19, %r11, 4;
	add.s64 	%rd20, %rd1, %rd19;
	ld.global.f32 	%f52, [%rd20];
	ld.const.f32 	%f53, [%rd2+20];
	fma.rn.f32 	%f75, %f52, %f53, %f75;
$L__BB1_16:
	add.s32 	%r12, %r6, 6;
	setp.lt.s32 	%p22, %r12, 0;
	setp.ge.s32 	%p23, %r12, %r28;
	or.pred  	%p24, %p22, %p23;
	@%p24 bra 	$L__BB1_18;
	mul.wide.u32 	%rd21, %r12, 4;
	add.s64 	%rd22, %rd1, %rd21;
	ld.global.f32 	%f54, [%rd22];
	ld.const.f32 	%f55, [%rd2+24];
	fma.rn.f32 	%f75, %f54, %f55, %f75;
$L__BB1_18:
	add.s32 	%r13, %r6, 7;
	setp.lt.s32 	%p25, %r13, 0;
	setp.ge.s32 	%p26, %r13, %r28;
	or.pred  	%p27, %p25, %p26;
	@%p27 bra 	$L__BB1_20;
	mul.wide.u32 	%rd23, %r13, 4;
	add.s64 	%rd24, %rd1, %rd23;
	ld.global.f32 	%f56, [%rd24];
	ld.const.f32 	%f57, [%rd2+28];
	fma.rn.f32 	%f75, %f56, %f57, %f75;
$L__BB1_20:
	add.s32 	%r37, %r37, 8;
	setp.ne.s32 	%p28, %r37, %r39;
	@%p28 bra 	$L__BB1_4;
$L__BB1_21:
	setp.eq.s32 	%p29, %r3, 0;
	@%p29 bra 	$L__BB1_42;
	and.b32  	%r16, %r29, 3;
	setp.lt.u32 	%p30, %r3, 4;
	@%p30 bra 	$L__BB1_32;
	add.s32 	%r17, %r2, %r39;
	setp.lt.s32 	%p31, %r17, 0;
	setp.ge.s32 	%p32, %r17, %r28;
	mul.wide.u32 	%rd25, %r39, 4;
	mov.u64 	%rd26, constFilter;
	add.s64 	%rd3, %rd26, %rd25;
	or.pred  	%p33, %p31, %p32;
	@%p33 bra 	$L__BB1_25;
	mul.wide.u32 	%rd27, %r17, 4;
	add.s64 	%rd28, %rd1, %rd27;
	ld.global.f32 	%f59, [%rd28];
	ld.const.f32 	%f60, [%rd3];
	fma.rn.f32 	%f75, %f59, %f60, %f75;
$L__BB1_25:
	add.s32 	%r18, %r17, 1;
	setp.lt.s32 	%p34, %r18, 0;
	setp.ge.s32 	%p35, %r18, %r28;
	or.pred  	%p36, %p34, %p35;
	@%p36 bra 	$L__BB1_27;
	mul.wide.u32 	%rd29, %r18, 4;
	add.s64 	%rd30, %rd1, %rd29;
	ld.global.f32 	%f61, [%rd30];
	ld.const.f32 	%f62, [%rd3+4];
	fma.rn.f32 	%f75, %f61, %f62, %f75;
$L__BB1_27:
	add.s32 	%r19, %r17, 2;
	setp.lt.s32 	%p37, %r19, 0;
	setp.ge.s32 	%p38, %r19, %r28;
	or.pred  	%p39, %p37, %p38;
	@%p39 bra 	$L__BB1_29;
	mul.wide.u32 	%rd31, %r19, 4;
	add.s64 	%rd32, %rd1, %rd31;
	ld.global.f32 	%f63, [%rd32];
	ld.const.f32 	%f64, [%rd3+8];
	fma.rn.f32 	%f75, %f63, %f64, %f75;
$L__BB1_29:
	add.s32 	%r20, %r17, 3;
	setp.lt.s32 	%p40, %r20, 0;
	setp.ge.s32 	%p41, %r20, %r28;
	or.pred  	%p42, %p40, %p41;
	@%p42 bra 	$L__BB1_31;
	mul.wide.u32 	%rd33, %r20, 4;
	add.s64 	%rd34, %rd1, %rd33;
	ld.global.f32 	%f65, [%rd34];
	ld.const.f32 	%f66, [%rd3+12];
	fma.rn.f32 	%f75, %f65, %f66, %f75;
$L__BB1_31:
	add.s32 	%r39, %r39, 4;
$L__BB1_32:
	setp.eq.s32 	%p43, %r16, 0;
	@%p43 bra 	$L__BB1_42;
	setp.eq.s32 	%p44, %r16, 1;
	@%p44 bra 	$L__BB1_39;
	add.s32 	%r23, %r2, %r39;
	setp.lt.s32 	%p45, %r23, 0;
	setp.ge.s32 	%p46, %r23, %r28;
	mul.wide.u32 	%rd35, %r39, 4;
	mov.u64 	%rd36, constFilter;
	add.s64 	%rd4, %rd36, %rd35;
	or.pred  	%p47, %p45, %p46;
	@%p47 bra 	$L__BB1_36;
	mul.wide.u32 	%rd37, %r23, 4;
	add.s64 	%rd38, %rd1, %rd37;
	ld.global.f32 	%f68, [%rd38];
	ld.const.f32 	%f69, [%rd4];
	fma.rn.f32 	%f75, %f68, %f69, %f75;
$L__BB1_36:
	add.s32 	%r24, %r23, 1;
	setp.lt.s32 	%p48, %r24, 0;
	setp.ge.s32 	%p49, %r24, %r28;
	or.pred  	%p50, %p48, %p49;
	@%p50 bra 	$L__BB1_38;
	mul.wide.u32 	%rd39, %r24, 4;
	add.s64 	%rd40, %rd1, %rd39;
	ld.global.f32 	%f70, [%rd40];
	ld.const.f32 	%f71, [%rd4+4];
	fma.rn.f32 	%f75, %f70, %f71, %f75;
$L__BB1_38:
	add.s32 	%r39, %r39, 2;
$L__BB1_39:
	and.b32  	%r36, %r29, 1;
	setp.eq.b32 	%p51, %r36, 1;
	not.pred 	%p52, %p51;
	@%p52 bra 	$L__BB1_42;
	add.s32 	%r27, %r2, %r39;
	setp.lt.s32 	%p53, %r27, 0;
	setp.ge.s32 	%p54, %r27, %r28;
	or.pred  	%p55, %p53, %p54;
	@%p55 bra 	$L__BB1_42;
	mul.wide.u32 	%rd41, %r27, 4;
	add.s64 	%rd42, %rd1, %rd41;
	ld.global.f32 	%f72, [%rd42];
	mul.wide.u32 	%rd43, %r39, 4;
	mov.u64 	%rd44, constFilter;
	add.s64 	%rd45, %rd44, %rd43;
	ld.const.f32 	%f73, [%rd45];
	fma.rn.f32 	%f75, %f72, %f73, %f75;
$L__BB1_42:
	cvta.to.global.u64 	%rd46, %rd5;
	mul.wide.s32 	%rd47, %r1, 4;
	add.s64 	%rd48, %rd46, %rd47;
	st.global.f32 	[%rd48], %f75;
$L__BB1_43:
	ret;

}


// ===== COMPILED SASS (sm_100) =====

	.target	sm_100

	.elftype	@"ET_EXEC"


//--------------------- .note.nv.tkinfo           --------------------------
	.section	.note.nv.tkinfo,"",@"SHT_NOTE"
	.sectionflags	@"SHF_NOTE_NV_TKINFO"
	.tkinfo
        /*0018*/ 	.word	0x00000002
        /*0030*/ 	.string	""
        /*0030*/ 	.string	"ptxas"
        /*0030*/ 	.string	"Cuda compilation tools, release 13.0, V13.0.88"
        /*0030*/ 	.string	"Build cuda_13.0.r13.0/compiler.36424714_0"
        /*0030*/ 	.string	"-arch sm_100 -m 64 "



//--------------------- .note.nv.cuinfo           --------------------------
	.section	.note.nv.cuinfo,"",@"SHT_NOTE"
	.sectionflags	@"SHF_NOTE_NV_CUINFO"
        /*0018*/ 	.short	0x0002
        /*001a*/ 	.short	0x0064
        /*001c*/ 	.short	0x0082
	.zero		2


//--------------------- .nv.info                  --------------------------
	.section	.nv.info,"",@"SHT_CUDA_INFO"
	.align	4


	//----- nvinfo : EIATTR_REGCOUNT
	.align		4
        /*0000*/ 	.byte	0x04, 0x2f
        /*0002*/ 	.short	(.L_2 - .L_1)
	.align		4
.L_1:
        /*0004*/ 	.word	index@(_Z17convolutionGlobalPKfPfS0_ii)
        /*0008*/ 	.word	0x00000020


	//----- nvinfo : EIATTR_FRAME_SIZE
	.align		4
.L_2:
        /*000c*/ 	.byte	0x04, 0x11
        /*000e*/ 	.short	(.L_4 - .L_3)
	.align		4
.L_3:
        /*0010*/ 	.word	index@(_Z17convolutionGlobalPKfPfS0_ii)
        /*0014*/ 	.word	0x00000000


	//----- nvinfo : EIATTR_REGCOUNT
	.align		4
.L_4:
        /*0018*/ 	.byte	0x04, 0x2f
        /*001a*/ 	.short	(.L_6 - .L_5)
	.align		4
.L_5:
        /*001c*/ 	.word	index@(_Z19convolutionConstantPKfPfii)
        /*0020*/ 	.word	0x00000020


	//----- nvinfo : EIATTR_FRAME_SIZE
	.align		4
.L_6:
        /*0024*/ 	.byte	0x04, 0x11
        /*0026*/ 	.short	(.L_8 - .L_7)
	.align		4
.L_7:
        /*0028*/ 	.word	index@(_Z19convolutionConstantPKfPfii)
        /*002c*/ 	.word	0x00000000


	//----- nvinfo : EIATTR_MIN_STACK_SIZE
	.align		4
.L_8:
        /*0030*/ 	.byte	0x04, 0x12
        /*0032*/ 	.short	(.L_10 - .L_9)
	.align		4
.L_9:
        /*0034*/ 	.word	index@(_Z19convolutionConstantPKfPfii)
        /*0038*/ 	.word	0x00000000


	//----- nvinfo : EIATTR_MIN_STACK_SIZE
	.align		4
.L_10:
        /*003c*/ 	.byte	0x04, 0x12
        /*003e*/ 	.short	(.L_12 - .L_11)
	.align		4
.L_11:
        /*0040*/ 	.word	index@(_Z17convolutionGlobalPKfPfS0_ii)
        /*0044*/ 	.word	0x00000000
.L_12:


//--------------------- .nv.compat                --------------------------
	.section	.nv.compat,"",@"SHT_CUDA_COMPAT_INFO"
	.align	4
        /*0000*/ 	.byte	0x02, 0x09, 0x00, 0x00, 0x02, 0x02, 0x01, 0x00, 0x02, 0x05, 0x05, 0x00, 0x03, 0x07, 0x01, 0x01
        /*0010*/ 	.byte	0x02, 0x03, 0x00, 0x00, 0x02, 0x06, 0x01, 0x00, 0x04, 0x0b, 0x08, 0x00, 0x09, 0x00, 0x00, 0x00
        /*0020*/ 	.byte	0x00, 0x00, 0x00, 0x00


//--------------------- .nv.info._Z19convolutionConstantPKfPfii --------------------------
	.section	.nv.info._Z19convolutionConstantPKfPfii,"",@"SHT_CUDA_INFO"
	.sectionflags	@""
	.align	4


	//----- nvinfo : EIATTR_CUDA_API_VERSION
	.align		4
        /*0000*/ 	.byte	0x04, 0x37
        /*0002*/ 	.short	(.L_14 - .L_13)
.L_13:
        /*0004*/ 	.word	0x00000082


	//----- nvinfo : EIATTR_KPARAM_INFO
	.align		4
.L_14:
        /*0008*/ 	.byte	0x04, 0x17
        /*000a*/ 	.short	(.L_16 - .L_15)
.L_15:
        /*000c*/ 	.word	0x00000000
        /*0010*/ 	.short	0x0003
        /*0012*/ 	.short	0x0014
        /*0014*/ 	.byte	0x00, 0xf0, 0x11, 0x00


	//----- nvinfo : EIATTR_KPARAM_INFO
	.align		4
.L_16:
        /*0018*/ 	.byte	0x04, 0x17
        /*001a*/ 	.short	(.L_18 - .L_17)
.L_17:
        /*001c*/ 	.word	0x00000000
        /*0020*/ 	.short	0x0002
        /*0022*/ 	.short	0x0010
        /*0024*/ 	.byte	0x00, 0xf0, 0x11, 0x00


	//----- nvinfo : EIATTR_KPARAM_INFO
	.align		4
.L_18:
        /*0028*/ 	.byte	0x04, 0x17
        /*002a*/ 	.short	(.L_20 - .L_19)
.L_19:
        /*002c*/ 	.word	0x00000000
        /*0030*/ 	.short	0x0001
        /*0032*/ 	.short	0x0008
        /*0034*/ 	.byte	0x00, 0xf5, 0x21, 0x00


	//----- nvinfo : EIATTR_KPARAM_INFO
	.align		4
.L_20:
        /*0038*/ 	.byte	0x04, 0x17
        /*003a*/ 	.short	(.L_22 - .L_21)
.L_21:
        /*003c*/ 	.word	0x00000000
        /*0040*/ 	.short	0x0000
        /*0042*/ 	.short	0x0000
        /*0044*/ 	.byte	0x00, 0xf5, 0x21, 0x00


	//----- nvinfo : EIATTR_SPARSE_MMA_MASK
	.align		4
.L_22:
        /*0048*/ 	.byte	0x03, 0x50
        /*004a*/ 	.short	0x0000


	//----- nvinfo : EIATTR_MAXREG_COUNT
	.align		4
        /*004c*/ 	.byte	0x03, 0x1b
        /*004e*/ 	.short	0x00ff


	//----- nvinfo : EIATTR_MERCURY_ISA_VERSION
	.align		4
        /*0050*/ 	.byte	0x03, 0x5f
        /*0052*/ 	.short	0x0101


	//----- nvinfo : EIATTR_VRC_CTA_INIT_COUNT
	.align		4
        /*0054*/ 	.byte	0x02, 0x4a
	.zero		1
	.zero		1


	//----- nvinfo : EIATTR_EXIT_INSTR_OFFSETS
	.align		4
        /*0058*/ 	.byte	0x04, 0x1c
        /*005a*/ 	.short	(.L_24 - .L_23)


	//   ....[0]....
.L_23:
        /*005c*/ 	.word	0x00000070


	//   ....[1]....
        /*0060*/ 	.word	0x00000ad0


	//----- nvinfo : EIATTR_CRS_STACK_SIZE
	.align		4
.L_24:
        /*0064*/ 	.byte	0x04, 0x1e
        /*0066*/ 	.short	(.L_26 - .L_25)
.L_25:
        /*0068*/ 	.word	0x00000000


	//----- nvinfo : EIATTR_CBANK_PARAM_SIZE
	.align		4
.L_26:
        /*006c*/ 	.byte	0x03, 0x19
        /*006e*/ 	.short	0x0018


	//----- nvinfo : EIATTR_PARAM_CBANK
	.align		4
        /*0070*/ 	.byte	0x04, 0x0a
        /*0072*/ 	.short	(.L_28 - .L_27)
	.align		4
.L_27:
        /*0074*/ 	.word	index@(.nv.constant0._Z19convolutionConstantPKfPfii)
        /*0078*/ 	.short	0x0380
        /*007a*/ 	.short	0x0018


	//----- nvinfo : EIATTR_SW_WAR
	.align		4
.L_28:
        /*007c*/ 	.byte	0x04, 0x36
        /*007e*/ 	.short	(.L_30 - .L_29)
.L_29:
        /*0080*/ 	.word	0x00000008
.L_30:


//--------------------- .nv.info._Z17convolutionGlobalPKfPfS0_ii --------------------------
	.section	.nv.info._Z17convolutionGlobalPKfPfS0_ii,"",@"SHT_CUDA_INFO"
	.sectionflags	@""
	.align	4


	//----- nvinfo : EIATTR_CUDA_API_VERSION
	.align		4
        /*0000*/ 	.byte	0x04, 0x37
        /*0002*/ 	.short	(.L_32 - .L_31)
.L_31:
        /*0004*/ 	.word	0x00000082


	//----- nvinfo : EIATTR_KPARAM_INFO
	.align		4
.L_32:
        /*0008*/ 	.byte	0x04, 0x17
        /*000a*/ 	.short	(.L_34 - .L_33)
.L_33:
        /*000c*/ 	.word	0x00000000
        /*0010*/ 	.short	0x0004
        /*0012*/ 	.short	0x001c
        /*0014*/ 	.byte	0x00, 0xf0, 0x11, 0x00


	//----- nvinfo : EIATTR_KPARAM_INFO
	.align		4
.L_34:
        /*0018*/ 	.byte	0x04, 0x17
        /*001a*/ 	.short	(.L_36 - .L_35)
.L_35:
        /*001c*/ 	.word	0x00000000
        /*0020*/ 	.short	0x0003
        /*0022*/ 	.short	0x0018
        /*0024*/ 	.byte	0x00, 0xf0, 0x11, 0x00


	//----- nvinfo : EIATTR_KPARAM_INFO
	.align		4
.L_36:
        /*0028*/ 	.byte	0x04, 0x17
        /*002a*/ 	.short	(.L_38 - .L_37)
.L_37:
        /*002c*/ 	.word	0x00000000
        /*0030*/ 	.short	0x0002
        /*0032*/ 	.short	0x0010
        /*0034*/ 	.byte	0x00, 0xf5, 0x21, 0x00


	//----- nvinfo : EIATTR_KPARAM_INFO
	.align		4
.L_38:
        /*0038*/ 	.byte	0x04, 0x17
        /*003a*/ 	.short	(.L_40 - .L_39)
.L_39:
        /*003c*/ 	.word	0x00000000
        /*0040*/ 	.short	0x0001
        /*0042*/ 	.short	0x0008
        /*0044*/ 	.byte	0x00, 0xf5, 0x21, 0x00


	//----- nvinfo : EIATTR_KPARAM_INFO
	.align		4
.L_40:
        /*0048*/ 	.byte	0x04, 0x17
        /*004a*/ 	.short	(.L_42 - .L_41)
.L_41:
        /*004c*/ 	.word	0x00000000
        /*0050*/ 	.short	0x0000
        /*0052*/ 	.short	0x0000
        /*0054*/ 	.byte	0x00, 0xf5, 0x21, 0x00


	//----- nvinfo : EIATTR_SPARSE_MMA_MASK
	.align		4
.L_42:
        /*0058*/ 	.byte	0x03, 0x50
        /*005a*/ 	.short	0x0000


	//----- nvinfo : EIATTR_MAXREG_COUNT
	.align		4
        /*005c*/ 	.byte	0x03, 0x1b
        /*005e*/ 	.short	0x00ff


	//----- nvinfo : EIATTR_MERCURY_ISA_VERSION
	.align		4
        /*0060*/ 	.byte	0x03, 0x5f
        /*0062*/ 	.short	0x0101


	//----- nvinfo : EIATTR_VRC_CTA_INIT_COUNT
	.align		4
        /*0064*/ 	.byte	0x02, 0x4a
	.zero		1
	.zero		1


	//----- nvinfo : EIATTR_EXIT_INSTR_OFFSETS
	.align		4
        /*0068*/ 	.byte	0x04, 0x1c
        /*006a*/ 	.short	(.L_44 - .L_43)


	//   ....[0]....
.L_43:
        /*006c*/ 	.word	0x00000070


	//   ....[1]....
        /*0070*/ 	.word	0x00000b10


	//----- nvinfo : EIATTR_CRS_STACK_SIZE
	.align		4
.L_44:
        /*0074*/ 	.byte	0x04, 0x1e
        /*0076*/ 	.short	(.L_46 - .L_45)
.L_45:
        /*0078*/ 	.word	0x00000000


	//----- nvinfo : EIATTR_CBANK_PARAM_SIZE
	.align		4
.L_46:
        /*007c*/ 	.byte	0x03, 0x19
        /*007e*/ 	.short	0x0020


	//----- nvinfo : EIATTR_PARAM_CBANK
	.align		4
        /*0080*/ 	.byte	0x04, 0x0a
        /*0082*/ 	.short	(.L_48 - .L_47)
	.align		4
.L_47:
        /*0084*/ 	.word	index@(.nv.constant0._Z17convolutionGlobalPKfPfS0_ii)
        /*0088*/ 	.short	0x0380
        /*008a*/ 	.short	0x0020


	//----- nvinfo : EIATTR_SW_WAR
	.align		4
.L_48:
        /*008c*/ 	.byte	0x04, 0x36
        /*008e*/ 	.short	(.L_50 - .L_49)
.L_49:
        /*0090*/ 	.word	0x00000008
.L_50:


//--------------------- .nv.callgraph             --------------------------
	.section	.nv.callgraph,"",@"SHT_CUDA_CALLGRAPH"
	.align	4
	.sectionentsize	8
	.align		4
        /*0000*/ 	.word	0x00000000
	.align		4
        /*0004*/ 	.word	0xffffffff
	.align		4
        /*0008*/ 	.word	0x00000000
	.align		4
        /*000c*/ 	.word	0xfffffffe
	.align		4
        /*0010*/ 	.word	0x00000000
	.align		4
        /*0014*/ 	.word	0xfffffffd
	.align		4
        /*0018*/ 	.word	0x00000000
	.align		4
        /*001c*/ 	.word	0xfffffffc


//--------------------- .nv.constant3             --------------------------
	.section	.nv.constant3,"a",@progbits
	.align	4
.nv.constant3:
	.type		constFilter,@object
	.size		constFilter,(.L_0 - constFilter)
constFilter:
	.zero		512
.L_0:


//--------------------- .text._Z19convolutionConstantPKfPfii --------------------------
	.section	.text._Z19convolutionConstantPKfPfii,"ax",@progbits
	.align	128
        .global         _Z19convolutionConstantPKfPfii
        .type           _Z19convolutionConstantPKfPfii,@function
        .size           _Z19convolutionConstantPKfPfii,(.L_x_14 - _Z19convolutionConstantPKfPfii)
        .other          _Z19convolutionConstantPKfPfii,@"STO_CUDA_ENTRY STV_DEFAULT"
_Z19convolutionConstantPKfPfii:
.text._Z19convolutionConstantPKfPfii:
[----:B------:R-:W-:Y:S01]  /*0000*/  LDC R1, c[0x0][0x37c] ;  /* 0x0000df00ff017b82 */ /* 0x000fe20000000800 */
[----:B------:R-:W0:Y:S07]  /*0010*/  S2R R3, SR_TID.X ;  /* 0x0000000000037919 */ /* 0x000e2e0000002100 */
[----:B------:R-:W0:Y:S01]  /*0020*/  S2UR UR4, SR_CTAID.X ;  /* 0x00000000000479c3 */ /* 0x000e220000002500 */
[----:B------:R-:W1:Y:S07]  /*0030*/  LDCU UR5, c[0x0][0x390] ;  /* 0x00007200ff0577ac */ /* 0x000e6e0008000800 */
[----:B------:R-:W0:Y:S02]  /*0040*/  LDC R2, c[0x0][0x360] ;  /* 0x0000d800ff027b82 */ /* 0x000e240000000800 */
[----:B0-----:R-:W-:-:S05]  /*0050*/  IMAD R2, R2, UR4, R3 ;  /* 0x0000000402027c24 */ /* 0x001fca000f8e0203 */
[----:B-1----:R-:W-:-:S13]  /*0060*/  ISETP.GE.AND P0, PT, R2, UR5, PT ;  /* 0x0000000502007c0c */ /* 0x002fda000bf06270 */
[----:B------:R-:W-:Y:S05]  /*0070*/  @P0 EXIT ;  /* 0x000000000000094d */ /* 0x000fea0003800000 */
[----:B------:R-:W0:Y:S01]  /*0080*/  LDCU UR4, c[0x0][0x394] ;  /* 0x00007280ff0477ac */ /* 0x000e220008000800 */
[----:B------:R-:W-:Y:S01]  /*0090*/  HFMA2 R0, -RZ, RZ, 0, 0 ;  /* 0x00000000ff007431 */ /* 0x000fe200000001ff */
[----:B------:R-:W1:Y:S01]  /*00a0*/  LDCU.64 UR8, c[0x0][0x358] ;  /* 0x00006b00ff0877ac */ /* 0x000e620008000a00 */
[----:B0-----:R-:W-:-:S09]  /*00b0*/  UISETP.GE.AND UP0, UPT, UR4, 0x1, UPT ;  /* 0x000000010400788c */ /* 0x001fd2000bf06270 */
[----:B-1----:R-:W-:Y:S05]  /*00c0*/  BRA.U !UP0, `(.L_x_0) ;  /* 0x0000000908747547 */ /* 0x002fea000b800000 */
[----:B------:R-:W-:Y:S01]  /*00d0*/  UISETP.GE.U32.AND UP0, UPT, UR4, 0x8, UPT ;  /* 0x000000080400788c */ /* 0x000fe2000bf06070 */
[----:B------:R-:W-:Y:S01]  /*00e0*/  MOV R0, RZ ;  /* 0x000000ff00007202 */ /* 0x000fe20000000f00 */
[----:B------:R-:W-:Y:S01]  /*00f0*/  USHF.R.U32.HI UR6, URZ, 0x1, UR4 ;  /* 0x00000001ff067899 */ /* 0x000fe20008011604 */
[----:B------:R-:W-:Y:S01]  /*0100*/  IMAD.MOV.U32 R3, RZ, RZ, RZ ;  /* 0x000000ffff037224 */ /* 0x000fe200078e00ff */
[----:B------:R-:W-:-:S04]  /*0110*/  ULOP3.LUT UR7, UR4, 0x7, URZ, 0xc0, !UPT ;  /* 0x0000000704077892 */ /* 0x000fc8000f8ec0ff */
[----:B------:R-:W-:Y:S01]  /*0120*/  IADD3 R4, PT, PT, R2, -UR6, RZ ;  /* 0x8000000602047c10 */ /* 0x000fe2000fffe0ff */
[----:B------:R-:W-:Y:S01]  /*0130*/  UISETP.NE.AND UP1, UPT, UR7, URZ, UPT ;  /* 0x000000ff0700728c */ /* 0x000fe2000bf25270 */
[----:B------:R-:W-:Y:S10]  /*0140*/  BRA.U !UP0, `(.L_x_1) ;  /* 0x0000000508247547 */ /* 0x000ff4000b800000 */
[----:B------:R-:W-:Y:S01]  /*0150*/  ULOP3.LUT UR4, UR4, 0x7ffffff8, URZ, 0xc0, !UPT ;  /* 0x7ffffff804047892 */ /* 0x000fe2000f8ec0ff */
[----:B------:R-:W-:Y:S01]  /*0160*/  IMAD.MOV.U32 R0, RZ, RZ, RZ ;  /* 0x000000ffff007224 */ /* 0x000fe200078e00ff */
[----:B------:R-:W-:Y:S01]  /*0170*/  MOV R7, RZ ;  /* 0x000000ff00077202 */ /* 0x000fe20000000f00 */
[----:B------:R-:W0:Y:S03]  /*0180*/  LDCU UR5, c[0x0][0x390] ;  /* 0x00007200ff0577ac */ /* 0x000e260008000800 */
[----:B------:R-:W-:-:S07]  /*0190*/  IMAD.U32 R3, RZ, RZ, UR4 ;  /* 0x00000004ff037e24 */ /* 0x000fce000f8e00ff */
.L_x_2:
[----:B------:R-:W-:-:S04]  /*01a0*/  IADD3 R25, PT, PT, R4, R7, RZ ;  /* 0x0000000704197210 */ /* 0x000fc80007ffe0ff */
[----:B0-----:R-:W-:-:S04]  /*01b0*/  ISETP.GE.AND P6, PT, R25, UR5, PT ;  /* 0x0000000519007c0c */ /* 0x001fc8000bfc6270 */
[----:B------:R-:W-:-:S13]  /*01c0*/  ISETP.LT.OR P6, PT, R25, RZ, P6 ;  /* 0x000000ff1900720c */ /* 0x000fda00037c1670 */
[----:B------:R-:W0:Y:S02]  /*01d0*/  @!P6 LDC.64 R8, c[0x0][0x380] ;  /* 0x0000e000ff08eb82 */ /* 0x000e240000000a00 */
[----:B0-----:R-:W-:-:S05]  /*01e0*/  @!P6 IMAD.WIDE.U32 R8, R25, 0x4, R8 ;  /* 0x000000041908e825 */ /* 0x001fca00078e0008 */
[----:B------:R0:W2:Y:S01]  /*01f0*/  @!P6 LDG.E R11, desc[UR8][R8.64] ;  /* 0x00000008080be981 */ /* 0x0000a2000c1e1900 */
[----:B------:R-:W-:Y:S01]  /*0200*/  VIADD R15, R25, 0x1 ;  /* 0x00000001190f7836 */ /* 0x000fe20000000000 */
[----:B------:R-:W-:Y:S01]  /*0210*/  SHF.L.U32 R5, R7, 0x2, RZ ;  /* 0x0000000207057819 */ /* 0x000fe200000006ff */
[C---:B------:R-:W-:Y:S01]  /*0220*/  VIADD R29, R25.reuse, 0x2 ;  /* 0x00000002191d7836 */ /* 0x040fe20000000000 */
[C---:B------:R-:W-:Y:S01]  /*0230*/  IADD3 R27, PT, PT, R25.reuse, 0x3, RZ ;  /* 0x00000003191b7810 */ /* 0x040fe20007ffe0ff */
[----:B------:R-:W-:Y:S01]  /*0240*/  VIADD R6, R25, 0x4 ;  /* 0x0000000419067836 */ /* 0x000fe20000000000 */
[----:B------:R-:W-:Y:S01]  /*0250*/  ISETP.GE.AND P0, PT, R15, UR5, PT ;  /* 0x000000050f007c0c */ /* 0x000fe2000bf06270 */
[----:B------:R-:W2:Y:S01]  /*0260*/  @!P6 LDC R10, c[0x3][R5] ;  /* 0x00c00000050aeb82 */ /* 0x000ea20000000800 */
[----:B------:R-:W-:Y:S02]  /*0270*/  ISETP.GE.AND P1, PT, R29, UR5, PT ;  /* 0x000000051d007c0c */ /* 0x000fe4000bf26270 */
[----:B------:R-:W-:Y:S01]  /*0280*/  ISETP.LT.OR P0, PT, R15, RZ, P0 ;  /* 0x000000ff0f00720c */ /* 0x000fe20000701670 */
[----:B0-----:R-:W-:Y:S01]  /*0290*/  VIADD R9, R25, 0x6 ;  /* 0x0000000619097836 */ /* 0x001fe20000000000 */
[----:B------:R-:W-:-:S02]  /*02a0*/  ISETP.GE.AND P2, PT, R27, UR5, PT ;  /* 0x000000051b007c0c */ /* 0x000fc4000bf46270 */
[----:B------:R-:W-:Y:S02]  /*02b0*/  ISETP.LT.OR P1, PT, R29, RZ, P1 ;  /* 0x000000ff1d00720c */ /* 0x000fe40000f21670 */
[----:B------:R-:W-:Y:S02]  /*02c0*/  IADD3 R8, PT, PT, R25, 0x5, RZ ;  /* 0x0000000519087810 */ /* 0x000fe40007ffe0ff */
[----:B------:R-:W-:Y:S02]  /*02d0*/  ISETP.GE.AND P3, PT, R6, UR5, PT ;  /* 0x0000000506007c0c */ /* 0x000fe4000bf66270 */
[----:B------:R-:W-:Y:S02]  /*02e0*/  ISETP.LT.OR P2, PT, R27, RZ, P2 ;  /* 0x000000ff1b00720c */ /* 0x000fe40001741670 */
[----:B------:R-:W-:Y:S01]  /*02f0*/  ISETP.GE.AND P5, PT, R8, UR5, PT ;  /* 0x0000000508007c0c */ /* 0x000fe2000bfa6270 */
[----:B------:R-:W0:Y:S01]  /*0300*/  @!P0 LDC.64 R22, c[0x0][0x380] ;  /* 0x0000e000ff168b82 */ /* 0x000e220000000a00 */
[----:B------:R-:W-:-:S02]  /*0310*/  ISETP.LT.OR P3, PT, R6, RZ, P3 ;  /* 0x000000ff0600720c */ /* 0x000fc40001f61670 */
[----:B------:R-:W-:Y:S02]  /*0320*/  IADD3 R25, PT, PT, R25, 0x7, RZ ;  /* 0x0000000719197810 */ /* 0x000fe40007ffe0ff */
[C---:B------:R-:W-:Y:S02]  /*0330*/  ISETP.GE.AND P4, PT, R9.reuse, UR5, PT ;  /* 0x0000000509007c0c */ /* 0x040fe4000bf86270 */
[----:B------:R-:W-:Y:S01]  /*0340*/  ISETP.LT.OR P5, PT, R8, RZ, P5 ;  /* 0x000000ff0800720c */ /* 0x000fe20002fa1670 */
[----:B------:R-:W1:Y:S01]  /*0350*/  @!P1 LDC.64 R20, c[0x0][0x380] ;  /* 0x0000e000ff149b82 */ /* 0x000e620000000a00 */
[----:B------:R-:W-:-:S07]  /*0360*/  ISETP.LT.OR P4, PT, R9, RZ, P4 ;  /* 0x000000ff0900720c */ /* 0x000fce0002781670 */
[----:B------:R-:W3:Y:S08]  /*0370*/  @!P2 LDC.64 R18, c[0x0][0x380] ;  /* 0x0000e000ff12ab82 */ /* 0x000ef00000000a00 */
[----:B------:R-:W4:Y:S01]  /*0380*/  @!P5 LDC.64 R12, c[0x0][0x380] ;  /* 0x0000e000ff0cdb82 */ /* 0x000f220000000a00 */
[----:B0-----:R-:W-:-:S06]  /*0390*/  @!P0 IMAD.WIDE.U32 R22, R15, 0x4, R22 ;  /* 0x000000040f168825 */ /* 0x001fcc00078e0016 */
[----:B------:R-:W5:Y:S01]  /*03a0*/  @!P0 LDG.E R23, desc[UR8][R22.64] ;  /* 0x0000000816178981 */ /* 0x000f62000c1e1900 */
[----:B------:R-:W0:Y:S01]  /*03b0*/  @!P4 LDC.64 R16, c[0x0][0x380] ;  /* 0x0000e000ff10cb82 */ /* 0x000e220000000a00 */
[----:B-1----:R-:W-:-:S06]  /*03c0*/  @!P1 IMAD.WIDE.U32 R20, R29, 0x4, R20 ;  /* 0x000000041d149825 */ /* 0x002fcc00078e0014 */
[----:B------:R-:W5:Y:S01]  /*03d0*/  @!P1 LDG.E R21, desc[UR8][R20.64] ;  /* 0x0000000814159981 */ /* 0x000f62000c1e1900 */
[----:B---3--:R-:W-:-:S06]  /*03e0*/  @!P2 IMAD.WIDE.U32 R18, R27, 0x4, R18 ;  /* 0x000000041b12a825 */ /* 0x008fcc00078e0012 */
[----:B------:R1:W3:Y:S01]  /*03f0*/  @!P2 LDG.E R19, desc[UR8][R18.64] ;  /* 0x000000081213a981 */ /* 0x0002e2000c1e1900 */
[----:B----4-:R-:W-:-:S06]  /*0400*/  @!P5 IMAD.WIDE.U32 R12, R8, 0x4, R12 ;  /* 0x00000004080cd825 */ /* 0x010fcc00078e000c */
[----:B------:R-:W4:Y:S01]  /*0410*/  @!P5 LDG.E R13, desc[UR8][R12.64] ;  /* 0x000000080c0dd981 */ /* 0x000f22000c1e1900 */
[----:B0-----:R-:W-:-:S06]  /*0420*/  @!P4 IMAD.WIDE.U32 R16, R9, 0x4, R16 ;  /* 0x000000040910c825 */ /* 0x001fcc00078e0010 */
[----:B------:R-:W4:Y:S01]  /*0430*/  @!P4 LDG.E R17, desc[UR8][R16.64] ;  /* 0x000000081011c981 */ /* 0x000f22000c1e1900 */
[----:B--2---:R-:W-:Y:S01]  /*0440*/  @!P6 FFMA R0, R11, R10, R0 ;  /* 0x0000000a0b00e223 */ /* 0x004fe20000000000 */
[C---:B------:R-:W-:Y:S01]  /*0450*/  ISETP.GE.AND P6, PT, R25.reuse, UR5, PT ;  /* 0x0000000519007c0c */ /* 0x040fe2000bfc6270 */
[----:B------:R-:W0:Y:S03]  /*0460*/  @!P3 LDC.64 R10, c[0x0][0x380] ;  /* 0x0000e000ff0abb82 */ /* 0x000e260000000a00 */
[----:B------:R-:W-:-:S13]  /*0470*/  ISETP.LT.OR P6, PT, R25, RZ, P6 ;  /* 0x000000ff1900720c */ /* 0x000fda00037c1670 */
[----:B------:R-:W2:Y:S01]  /*0480*/  @!P6 LDC.64 R14, c[0x0][0x380] ;  /* 0x0000e000ff0eeb82 */ /* 0x000ea20000000a00 */
[----:B0-----:R-:W-:-:S06]  /*0490*/  @!P3 IMAD.WIDE.U32 R10, R6, 0x4, R10 ;  /* 0x00000004060ab825 */ /* 0x001fcc00078e000a */
[----:B------:R0:W4:Y:S01]  /*04a0*/  @!P3 LDG.E R11, desc[UR8][R10.64] ;  /* 0x000000080a0bb981 */ /* 0x000122000c1e1900 */
[----:B--2---:R-:W-:-:S06]  /*04b0*/  @!P6 IMAD.WIDE.U32 R14, R25, 0x4, R14 ;  /* 0x00000004190ee825 */ /* 0x004fcc00078e000e */
[----:B------:R-:W2:Y:S01]  /*04c0*/  @!P6 LDG.E R15, desc[UR8][R14.64] ;  /* 0x000000080e0fe981 */ /* 0x000ea2000c1e1900 */
[----:B------:R-:W5:Y:S08]  /*04d0*/  @!P0 LDC R6, c[0x3][R5+0x4] ;  /* 0x00c0010005068b82 */ /* 0x000f700000000800 */
[----:B------:R-:W3:Y:S08]  /*04e0*/  @!P1 LDC R8, c[0x3][R5+0x8] ;  /* 0x00c0020005089b82 */ /* 0x000ef00000000800 */
[----:B------:R-:W3:Y:S08]  /*04f0*/  @!P2 LDC R9, c[0x3][R5+0xc] ;  /* 0x00c003000509ab82 */ /* 0x000ef00000000800 */
[----:B-1----:R-:W4:Y:S01]  /*0500*/  @!P3 LDC R18, c[0x3][R5+0x10] ;  /* 0x00c004000512bb82 */ /* 0x002f220000000800 */
[----:B-----5:R-:W-:-:S07]  /*0510*/  @!P0 FFMA R0, R23, R6, R0 ;  /* 0x0000000617008223 */ /* 0x020fce0000000000 */
[----:B------:R-:W1:Y:S08]  /*0520*/  @!P5 LDC R20, c[0x3][R5+0x14] ;  /* 0x00c005000514db82 */ /* 0x000e700000000800 */
[----:B0-----:R-:W0:Y:S01]  /*0530*/  @!P4 LDC R10, c[0x3][R5+0x18] ;  /* 0x00c00600050acb82 */ /* 0x001e220000000800 */
[----:B---3--:R-:W-:Y:S01]  /*0540*/  @!P1 FFMA R0, R21, R8, R0 ;  /* 0x0000000815009223 */ /* 0x008fe20000000000 */
[----:B------:R-:W-:-:S06]  /*0550*/  VIADD R7, R7, 0x8 ;  /* 0x0000000807077836 */ /* 0x000fcc0000000000 */
[----:B------:R-:W2:Y:S01]  /*0560*/  @!P6 LDC R6, c[0x3][R5+0x1c] ;  /* 0x00c007000506eb82 */ /* 0x000ea20000000800 */
[----:B------:R-:W-:Y:S01]  /*0570*/  @!P2 FFMA R0, R19, R9, R0 ;  /* 0x000000091300a223 */ /* 0x000fe20000000000 */
[----:B------:R-:W-:-:S03]  /*0580*/  ISETP.NE.AND P0, PT, R7, R3, PT ;  /* 0x000000030700720c */ /* 0x000fc60003f05270 */
[----:B----4-:R-:W-:-:S04]  /*0590*/  @!P3 FFMA R0, R11, R18, R0 ;  /* 0x000000120b00b223 */ /* 0x010fc80000000000 */
[----:B-1----:R-:W-:-:S04]  /*05a0*/  @!P5 FFMA R0, R13, R20, R0 ;  /* 0x000000140d00d223 */ /* 0x002fc80000000000 */
[----:B0-----:R-:W-:-:S04]  /*05b0*/  @!P4 FFMA R0, R17, R10, R0 ;  /* 0x0000000a1100c223 */ /* 0x001fc80000000000 */
[----:B--2---:R-:W-:Y:S01]  /*05c0*/  @!P6 FFMA R0, R15, R6, R0 ;  /* 0x000000060f00e223 */ /* 0x004fe20000000000 */
[----:B------:R-:W-:Y:S06]  /*05d0*/  @P0 BRA `(.L_x_2) ;  /* 0xfffffff800f00947 */ /* 0x000fec000383ffff */
.L_x_1:
[----:B------:R-:W-:Y:S05]  /*05e0*/  BRA.U !UP1, `(.L_x_0) ;  /* 0x00000005092c7547 */ /* 0x000fea000b800000 */
[----:B------:R-:W0:Y:S01]  /*05f0*/  LDCU UR4, c[0x0][0x394] ;  /* 0x00007280ff0477ac */ /* 0x000e220008000800 */
[----:B------:R-:W-:Y:S02]  /*0600*/  UISETP.GE.U32.AND UP0, UPT, UR7, 0x4, UPT ;  /* 0x000000040700788c */ /* 0x000fe4000bf06070 */
[----:B0-----:R-:W-:-:S04]  /*0610*/  ULOP3.LUT UR6, UR4, 0x3, URZ, 0xc0, !UPT ;  /* 0x0000000304067892 */ /* 0x001fc8000f8ec0ff */
[----:B------:R-:W-:-:S03]  /*0620*/  UISETP.NE.AND UP1, UPT, UR6, URZ, UPT ;  /* 0x000000ff0600728c */ /* 0x000fc6000bf25270 */
[----:B------:R-:W-:Y:S08]  /*0630*/  BRA.U !UP0, `(.L_x_3) ;  /* 0x0000000108887547 */ /* 0x000ff0000b800000 */
[----:B------:R-:W-:-:S04]  /*0640*/  IADD3 R5, PT, PT, R4, R3, RZ ;  /* 0x0000000304057210 */ /* 0x000fc80007ffe0ff */
[C---:B------:R-:W-:Y:S01]  /*0650*/  ISETP.GE.AND P0, PT, R5.reuse, UR5, PT ;  /* 0x0000000505007c0c */ /* 0x040fe2000bf06270 */
[C---:B------:R-:W-:Y:S01]  /*0660*/  VIADD R15, R5.reuse, 0x1 ;  /* 0x00000001050f7836 */ /* 0x040fe20000000000 */
[C---:B------:R-:W-:Y:S01]  /*0670*/  IADD3 R17, PT, PT, R5.reuse, 0x2, RZ ;  /* 0x0000000205117810 */ /* 0x040fe20007ffe0ff */
[C---:B------:R-:W-:Y:S01]  /*0680*/  VIADD R19, R5.reuse, 0x3 ;  /* 0x0000000305137836 */ /* 0x040fe20000000000 */
[----:B------:R-:W-:Y:S02]  /*0690*/  ISETP.LT.OR P0, PT, R5, RZ, P0 ;  /* 0x000000ff0500720c */ /* 0x000fe40000701670 */
[----:B------:R-:W-:Y:S02]  /*06a0*/  ISETP.GE.AND P1, PT, R15, UR5, PT ;  /* 0x000000050f007c0c */ /* 0x000fe4000bf26270 */
[----:B------:R-:W-:Y:S02]  /*06b0*/  ISETP.GE.AND P2, PT, R17, UR5, PT ;  /* 0x0000000511007c0c */ /* 0x000fe4000bf46270 */
[----:B------:R-:W-:-:S02]  /*06c0*/  ISETP.LT.OR P1, PT, R15, RZ, P1 ;  /* 0x000000ff0f00720c */ /* 0x000fc40000f21670 */
[----:B------:R-:W-:Y:S02]  /*06d0*/  ISETP.GE.AND P3, PT, R19, UR5, PT ;  /* 0x0000000513007c0c */ /* 0x000fe4000bf66270 */
[----:B------:R-:W-:Y:S02]  /*06e0*/  ISETP.LT.OR P2, PT, R17, RZ, P2 ;  /* 0x000000ff1100720c */ /* 0x000fe40001741670 */
[----:B------:R-:W-:Y:S01]  /*06f0*/  ISETP.LT.OR P3, PT, R19, RZ, P3 ;  /* 0x000000ff1300720c */ /* 0x000fe20001f61670 */
[----:B------:R-:W0:Y:S08]  /*0700*/  @!P0 LDC.64 R10, c[0x0][0x380] ;  /* 0x0000e000ff0a8b82 */ /* 0x000e300000000a00 */
[----:B------:R-:W1:Y:S08]  /*0710*/  @!P1 LDC.64 R12, c[0x0][0x380] ;  /* 0x0000e000ff0c9b82 */ /* 0x000e700000000a00 */
[----:B------:R-:W2:Y:S08]  /*0720*/  @!P2 LDC.64 R8, c[0x0][0x380] ;  /* 0x0000e000ff08ab82 */ /* 0x000eb00000000a00 */
[----:B------:R-:W3:Y:S01]  /*0730*/  @!P3 LDC.64 R6, c[0x0][0x380] ;  /* 0x0000e000ff06bb82 */ /* 0x000ee20000000a00 */
[----:B0-----:R-:W-:-:S06]  /*0740*/  @!P0 IMAD.WIDE.U32 R10, R5, 0x4, R10 ;  /* 0x00000004050a8825 */ /* 0x001fcc00078e000a */
[----:B------:R-:W4:Y:S01]  /*0750*/  @!P0 LDG.E R11, desc[UR8][R10.64] ;  /* 0x000000080a0b8981 */ /* 0x000f22000c1e1900 */
[----:B-1----:R-:W-:-:S06]  /*0760*/  @!P1 IMAD.WIDE.U32 R12, R15, 0x4, R12 ;  /* 0x000000040f0c9825 */ /* 0x002fcc00078e000c */
[----:B------:R-:W5:Y:S01]  /*0770*/  @!P1 LDG.E R13, desc[UR8][R12.64] ;  /* 0x000000080c0d9981 */ /* 0x000f62000c1e1900 */
[----:B--2---:R-:W-:-:S06]  /*0780*/  @!P2 IMAD.WIDE.U32 R8, R17, 0x4, R8 ;  /* 0x000000041108a825 */ /* 0x004fcc00078e0008 */
[----:B------:R-:W2:Y:S01]  /*0790*/  @!P2 LDG.E R9, desc[UR8][R8.64] ;  /* 0x000000080809a981 */ /* 0x000ea2000c1e1900 */
[----:B---3--:R-:W-:-:S06]  /*07a0*/  @!P3 IMAD.WIDE.U32 R6, R19, 0x4, R6 ;  /* 0x000000041306b825 */ /* 0x008fcc00078e0006 */
[----:B------:R-:W3:Y:S01]  /*07b0*/  @!P3 LDG.E R7, desc[UR8][R6.64] ;  /* 0x000000080607b981 */ /* 0x000ee2000c1e1900 */
[----:B------:R-:W-:-:S04]  /*07c0*/  SHF.L.U32 R5, R3, 0x2, RZ ;  /* 0x0000000203057819 */ /* 0x000fc800000006ff */
[----:B------:R-:W4:Y:S08]  /*07d0*/  @!P0 LDC R14, c[0x3][R5] ;  /* 0x00c00000050e8b82 */ /* 0x000f300000000800 */
[----:B------:R-:W5:Y:S08]  /*07e0*/  @!P1 LDC R15, c[0x3][R5+0x4] ;  /* 0x00c00100050f9b82 */ /* 0x000f700000000800 */
[----:B------:R-:W2:Y:S08]  /*07f0*/  @!P2 LDC R16, c[0x3][R5+0x8] ;  /* 0x00c002000510ab82 */ /* 0x000eb00000000800 */
[----:B------:R-:W3:Y:S01]  /*0800*/  @!P3 LDC R17, c[0x3][R5+0xc] ;  /* 0x00c003000511bb82 */ /* 0x000ee20000000800 */
[----:B------:R-:W-:-:S02]  /*0810*/  VIADD R3, R3, 0x4 ;  /* 0x0000000403037836 */ /* 0x000fc40000000000 */
[----:B----4-:R-:W-:-:S04]  /*0820*/  @!P0 FFMA R0, R11, R14, R0 ;  /* 0x0000000e0b008223 */ /* 0x010fc80000000000 */
[----:B-----5:R-:W-:-:S04]  /*0830*/  @!P1 FFMA R0, R13, R15, R0 ;  /* 0x0000000f0d009223 */ /* 0x020fc80000000000 */
[----:B--2---:R-:W-:-:S04]  /*0840*/  @!P2 FFMA R0, R9, R16, R0 ;  /* 0x000000100900a223 */ /* 0x004fc80000000000 */
[----:B---3--:R-:W-:-:S07]  /*0850*/  @!P3 FFMA R0, R7, R17, R0 ;  /* 0x000000110700b223 */ /* 0x008fce0000000000 */
.L_x_3:
[----:B------:R-:W-:Y:S05]  /*0860*/  BRA.U !UP1, `(.L_x_0) ;  /* 0x00000001098c7547 */ /* 0x000fea000b800000 */
[----:B------:R-:W-:Y:S02]  /*0870*/  UISETP.NE.AND UP0, UPT, UR6, 0x1, UPT ;  /* 0x000000010600788c */ /* 0x000fe4000bf05270 */
[----:B------:R-:W-:-:S04]  /*0880*/  ULOP3.LUT UR4, UR4, 0x1, URZ, 0xc0, !UPT ;  /* 0x0000000104047892 */ /* 0x000fc8000f8ec0ff */
[----:B------:R-:W-:-:S03]  /*0890*/  UISETP.NE.U32.AND UP1, UPT, UR4, 0x1, UPT ;  /* 0x000000010400788c */ /* 0x000fc6000bf25070 */
[----:B------:R-:W-:Y:S08]  /*08a0*/  BRA.U !UP0, `(.L_x_4) ;  /* 0x0000000108487547 */ /* 0x000ff0000b800000 */
[----:B------:R-:W-:-:S04]  /*08b0*/  IADD3 R11, PT, PT, R4, R3, RZ ;  /* 0x00000003040b7210 */ /* 0x000fc80007ffe0ff */
[C---:B------:R-:W-:Y:S01]  /*08c0*/  ISETP.GE.AND P0, PT, R11.reuse, UR5, PT ;  /* 0x000000050b007c0c */ /* 0x040fe2000bf06270 */
[----:B------:R-:W-:-:S03]  /*08d0*/  VIADD R5, R11, 0x1 ;  /* 0x000000010b057836 */ /* 0x000fc60000000000 */
[----:B------:R-:W-:Y:S02]  /*08e0*/  ISETP.LT.OR P0, PT, R11, RZ, P0 ;  /* 0x000000ff0b00720c */ /* 0x000fe40000701670 */
[----:B------:R-:W-:-:S04]  /*08f0*/  ISETP.GE.AND P1, PT, R5, UR5, PT ;  /* 0x0000000505007c0c */ /* 0x000fc8000bf26270 */
[----:B------:R-:W-:-:S07]  /*0900*/  ISETP.LT.OR P1, PT, R5, RZ, P1 ;  /* 0x000000ff0500720c */ /* 0x000fce0000f21670 */
[----:B------:R-:W0:Y:S08]  /*0910*/  @!P0 LDC.64 R6, c[0x0][0x380] ;  /* 0x0000e000ff068b82 */ /* 0x000e300000000a00 */
[----:B------:R-:W1:Y:S01]  /*0920*/  @!P1 LDC.64 R8, c[0x0][0x380] ;  /* 0x0000e000ff089b82 */ /* 0x000e620000000a00 */
[----:B0-----:R-:W-:-:S06]  /*0930*/  @!P0 IMAD.WIDE.U32 R6, R11, 0x4, R6 ;  /* 0x000000040b068825 */ /* 0x001fcc00078e0006 */
[----:B------:R-:W2:Y:S01]  /*0940*/  @!P0 LDG.E R7, desc[UR8][R6.64] ;  /* 0x0000000806078981 */ /* 0x000ea2000c1e1900 */
[----:B-1----:R-:W-:-:S06]  /*0950*/  @!P1 IMAD.WIDE.U32 R8, R5, 0x4, R8 ;  /* 0x0000000405089825 */ /* 0x002fcc00078e0008 */
[----:B------:R-:W3:Y:S01]  /*0960*/  @!P1 LDG.E R9, desc[UR8][R8.64] ;  /* 0x0000000808099981 */ /* 0x000ee2000c1e1900 */
[----:B------:R-:W-:-:S04]  /*0970*/  SHF.L.U32 R11, R3, 0x2, RZ ;  /* 0x00000002030b7819 */ /* 0x000fc800000006ff */
[----:B------:R-:W2:Y:S08]  /*0980*/  @!P0 LDC R5, c[0x3][R11] ;  /* 0x00c000000b058b82 */ /* 0x000eb00000000800 */
[----:B------:R-:W3:Y:S01]  /*0990*/  @!P1 LDC R10, c[0x3][R11+0x4] ;  /* 0x00c001000b0a9b82 */ /* 0x000ee20000000800 */
[----:B------:R-:W-:Y:S02]  /*09a0*/  VIADD R3, R3, 0x2 ;  /* 0x0000000203037836 */ /* 0x000fe40000000000 */
[----:B--2---:R-:W-:-:S04]  /*09b0*/  @!P0 FFMA R0, R7, R5, R0 ;  /* 0x0000000507008223 */ /* 0x004fc80000000000 */
[----:B---3--:R-:W-:-:S07]  /*09c0*/  @!P1 FFMA R0, R9, R10, R0 ;  /* 0x0000000a09009223 */ /* 0x008fce0000000000 */
.L_x_4:
[----:B------:R-:W-:Y:S05]  /*09d0*/  BRA.U UP1, `(.L_x_0) ;  /* 0x0000000101307547 */ /* 0x000fea000b800000 */
[----:B------:R-:W-:Y:S01]  /*09e0*/  IADD3 R7, PT, PT, R4, R3, RZ ;  /* 0x0000000304077210 */ /* 0x000fe20007ffe0ff */
[----:B------:R-:W-:Y:S03]  /*09f0*/  BSSY.RECONVERGENT B0, `(.L_x_0) ;  /* 0x000000a000007945 */ /* 0x000fe60003800200 */
[----:B------:R-:W-:-:S04]  /*0a00*/  ISETP.GE.AND P0, PT, R7, UR5, PT ;  /* 0x0000000507007c0c */ /* 0x000fc8000bf06270 */
[----:B------:R-:W-:-:S13]  /*0a10*/  ISETP.LT.OR P0, PT, R7, RZ, P0 ;  /* 0x000000ff0700720c */ /* 0x000fda0000701670 */
[----:B------:R-:W-:Y:S05]  /*0a20*/  @P0 BRA `(.L_x_5) ;  /* 0x0000000000180947 */ /* 0x000fea0003800000 */
[----:B------:R-:W0:Y:S02]  /*0a30*/  LDC.64 R4, c[0x0][0x380] ;  /* 0x0000e000ff047b82 */ /* 0x000e240000000a00 */
[----:B0-----:R-:W-:-:S06]  /*0a40*/  IMAD.WIDE.U32 R4, R7, 0x4, R4 ;  /* 0x0000000407047825 */ /* 0x001fcc00078e0004 */
[----:B------:R-:W2:Y:S01]  /*0a50*/  LDG.E R5, desc[UR8][R4.64] ;  /* 0x0000000804057981 */ /* 0x000ea2000c1e1900 */
[----:B------:R-:W-:-:S06]  /*0a60*/  IMAD.SHL.U32 R3, R3, 0x4, RZ ;  /* 0x0000000403037824 */ /* 0x000fcc00078e00ff */
[----:B------:R-:W2:Y:S02]  /*0a70*/  LDC R3, c[0x3][R3] ;  /* 0x00c0000003037b82 */ /* 0x000ea40000000800 */
[----:B--2---:R-:W-:-:S07]  /*0a80*/  FFMA R0, R5, R3, R0 ;  /* 0x0000000305007223 */ /* 0x004fce0000000000 */
.L_x_5:
[----:B------:R-:W-:Y:S05]  /*0a90*/  BSYNC.RECONVERGENT B0 ;  /* 0x0000000000007941 */ /* 0x000fea0003800200 */
.L_x_0:
[----:B------:R-:W0:Y:S02]  /*0aa0*/  LDC.64 R4, c[0x0][0x388] ;  /* 0x0000e200ff047b82 */ /* 0x000e240000000a00 */
[----:B0-----:R-:W-:-:S05]  /*0ab0*/  IMAD.WIDE R2, R2, 0x4, R4 ;  /* 0x0000000402027825 */ /* 0x001fca00078e0204 */
[----:B------:R-:W-:Y:S01]  /*0ac0*/  STG.E desc[UR8][R2.64], R0 ;  /* 0x0000000002007986 */ /* 0x000fe2000c101908 */
[----:B------:R-:W-:Y:S05]  /*0ad0*/  EXIT ;  /* 0x000000000000794d */ /* 0x000fea0003800000 */
.L_x_6:
[----:B------:R-:W-:-:S00]  /*0ae0*/  BRA `(.L_x_6) ;  /* 0xfffffffc00fc7947 */ /* 0x000fc0000383ffff */
[----:B------:R-:W-:-:S00]  /*0af0*/  NOP ;  /* 0x0000000000007918 */ /* 0x000fc00000000000 */
        /* <DEDUP_REMOVED lines=8> */
.L_x_14:


//--------------------- .text._Z17convolutionGlobalPKfPfS0_ii --------------------------
	.section	.text._Z17convolutionGlobalPKfPfS0_ii,"ax",@progbits
	.align	128
        .global         _Z17convolutionGlobalPKfPfS0_ii
        .type           _Z17convolutionGlobalPKfPfS0_ii,@function
        .size           _Z17convolutionGlobalPKfPfS0_ii,(.L_x_15 - _Z17convolutionGlobalPKfPfS0_ii)
        .other          _Z17convolutionGlobalPKfPfS0_ii,@"STO_CUDA_ENTRY STV_DEFAULT"
_Z17convolutionGlobalPKfPfS0_ii:
.text._Z17convolutionGlobalPKfPfS0_ii:
        /* <DEDUP_REMOVED lines=14> */
[----:B------:R-:W-:Y:S01]  /*00e0*/  IMAD.MOV.U32 R0, RZ, RZ, RZ ;  /* 0x000000ffff007224 */ /* 0x000fe200078e00ff */
[----:B------:R-:W-:Y:S01]  /*00f0*/  USHF.R.U32.HI UR6, URZ, 0x1, UR4 ;  /* 0x00000001ff067899 */ /* 0x000fe20008011604 */
[----:B------:R-:W-:Y:S01]  /*0100*/  MOV R3, RZ ;  /* 0x000000ff00037202 */ /* 0x000fe20000000f00 */
[----:B------:R-:W-:-:S04]  /*0110*/  ULOP3.LUT UR7, UR4, 0x7, URZ, 0xc0, !UPT ;  /* 0x0000000704077892 */ /* 0x000fc8000f8ec0ff */
[----:B------:R-:W-:Y:S01]  /*0120*/  VIADD R4, R2, -UR6 ;  /* 0x8000000602047c36 */ /* 0x000fe20008000000 */
[----:B------:R-:W-:Y:S01]  /*0130*/  UISETP.NE.AND UP1, UPT, UR7, URZ, UPT ;  /* 0x000000ff0700728c */ /* 0x000fe2000bf25270 */
[----:B------:R-:W-:Y:S10]  /*0140*/  BRA.U !UP0, `(.L_x_8) ;  /* 0x0000000508287547 */ /* 0x000ff4000b800000 */
[----:B------:R-:W0:Y:S01]  /*0150*/  LDC.64 R8, c[0x0][0x390] ;  /* 0x0000e400ff087b82 */ /* 0x000e220000000a00 */
[----:B------:R-:W-:Y:S01]  /*0160*/  ULOP3.LUT UR4, UR4, 0x7ffffff8, URZ, 0xc0, !UPT ;  /* 0x7ffffff804047892 */ /* 0x000fe2000f8ec0ff */
[----:B------:R-:W-:Y:S01]  /*0170*/  MOV R0, RZ ;  /* 0x000000ff00007202 */ /* 0x000fe20000000f00 */
[----:B------:R-:W-:Y:S01]  /*0180*/  IMAD.MOV.U32 R5, RZ, RZ, RZ ;  /* 0x000000ffff057224 */ /* 0x000fe200078e00ff */
[----:B------:R-:W1:Y:S03]  /*0190*/  LDCU UR5, c[0x0][0x398] ;  /* 0x00007300ff0577ac */ /* 0x000e660008000800 */
[----:B------:R-:W-:-:S07]  /*01a0*/  MOV R3, UR4 ;  /* 0x0000000400037c02 */ /* 0x000fce0008000f00 */
.L_x_9:
[----:B------:R-:W-:Y:S02]  /*01b0*/  IMAD.IADD R27, R4, 0x1, R5 ;  /* 0x00000001041b7824 */ /* 0x000fe400078e0205 */
[----:B0-----:R-:W-:-:S03]  /*01c0*/  IMAD.WIDE.U32 R14, R5, 0x4, R8 ;  /* 0x00000004050e7825 */ /* 0x001fc600078e0008 */
[----:B-1----:R-:W-:-:S04]  /*01d0*/  ISETP.GE.AND P6, PT, R27, UR5, PT ;  /* 0x000000051b007c0c */ /* 0x002fc8000bfc6270 */
[----:B------:R-:W-:-:S13]  /*01e0*/  ISETP.LT.OR P6, PT, R27, RZ, P6 ;  /* 0x000000ff1b00720c */ /* 0x000fda00037c1670 */
[----:B------:R-:W0:Y:S01]  /*01f0*/  @!P6 LDC.64 R6, c[0x0][0x380] ;  /* 0x0000e000ff06eb82 */ /* 0x000e220000000a00 */
[----:B------:R-:W2:Y:S01]  /*0200*/  @!P6 LDG.E R10, desc[UR8][R14.64] ;  /* 0x000000080e0ae981 */ /* 0x000ea2000c1e1900 */
[----:B0-----:R-:W-:-:S05]  /*0210*/  @!P6 IMAD.WIDE.U32 R6, R27, 0x4, R6 ;  /* 0x000000041b06e825 */ /* 0x001fca00078e0006 */
[----:B------:R0:W2:Y:S01]  /*0220*/  @!P6 LDG.E R11, desc[UR8][R6.64] ;  /* 0x00000008060be981 */ /* 0x0000a2000c1e1900 */
[C---:B------:R-:W-:Y:S01]  /*0230*/  VIADD R17, R27.reuse, 0x2 ;  /* 0x000000021b117836 */ /* 0x040fe20000000000 */
[----:B------:R-:W-:-:S04]  /*0240*/  IADD3 R16, PT, PT, R27, 0x1, RZ ;  /* 0x000000011b107810 */ /* 0x000fc80007ffe0ff */
[C---:B------:R-:W-:Y:S02]  /*0250*/  ISETP.GE.AND P5, PT, R16.reuse, UR5, PT ;  /* 0x0000000510007c0c */ /* 0x040fe4000bfa6270 */
[C---:B------:R-:W-:Y:S02]  /*0260*/  ISETP.GE.AND P4, PT, R17.reuse, UR5, PT ;  /* 0x0000000511007c0c */ /* 0x040fe4000bf86270 */
[----:B------:R-:W-:Y:S02]  /*0270*/  ISETP.LT.OR P5, PT, R16, RZ, P5 ;  /* 0x000000ff1000720c */ /* 0x000fe40002fa1670 */
[----:B------:R-:W-:Y:S01]  /*0280*/  ISETP.LT.OR P4, PT, R17, RZ, P4 ;  /* 0x000000ff1100720c */ /* 0x000fe20002781670 */
[C---:B0-----:R-:W-:Y:S01]  /*0290*/  VIADD R6, R27.reuse, 0x4 ;  /* 0x000000041b067836 */ /* 0x041fe20000000000 */
[C---:B------:R-:W-:Y:S02]  /*02a0*/  IADD3 R23, PT, PT, R27.reuse, 0x3, RZ ;  /* 0x000000031b177810 */ /* 0x040fe40007ffe0ff */
[----:B------:R-:W-:-:S02]  /*02b0*/  IADD3 R7, PT, PT, R27, 0x5, RZ ;  /* 0x000000051b077810 */ /* 0x000fc40007ffe0ff */
[C---:B------:R-:W-:Y:S02]  /*02c0*/  ISETP.GE.AND P3, PT, R23.reuse, UR5, PT ;  /* 0x0000000517007c0c */ /* 0x040fe4000bf66270 */
[C---:B------:R-:W-:Y:S02]  /*02d0*/  ISETP.GE.AND P2, PT, R6.reuse, UR5, PT ;  /* 0x0000000506007c0c */ /* 0x040fe4000bf46270 */
[----:B------:R-:W-:Y:S01]  /*02e0*/  ISETP.LT.OR P3, PT, R23, RZ, P3 ;  /* 0x000000ff1700720c */ /* 0x000fe20001f61670 */
[----:B------:R-:W0:Y:S01]  /*02f0*/  @!P5 LDC.64 R28, c[0x0][0x380] ;  /* 0x0000e000ff1cdb82 */ /* 0x000e220000000a00 */
[----:B------:R-:W-:Y:S01]  /*0300*/  ISETP.GE.AND P1, PT, R7, UR5, PT ;  /* 0x0000000507007c0c */ /* 0x000fe2000bf26270 */
[----:B------:R-:W-:Y:S01]  /*0310*/  VIADD R25, R27, 0x6 ;  /* 0x000000061b197836 */ /* 0x000fe20000000000 */
[----:B------:R-:W-:Y:S01]  /*0320*/  ISETP.LT.OR P2, PT, R6, RZ, P2 ;  /* 0x000000ff0600720c */ /* 0x000fe20001741670 */
[----:B------:R-:W3:Y:S04]  /*0330*/  @!P5 LDG.E R24, desc[UR8][R14.64+0x4] ;  /* 0x000004080e18d981 */ /* 0x000ee8000c1e1900 */
[----:B------:R-:W1:Y:S01]  /*0340*/  @!P4 LDC.64 R20, c[0x0][0x380] ;  /* 0x0000e000ff14cb82 */ /* 0x000e620000000a00 */
[----:B------:R-:W-:-:S02]  /*0350*/  ISETP.LT.OR P1, PT, R7, RZ, P1 ;  /* 0x000000ff0700720c */ /* 0x000fc40000f21670 */
[----:B------:R-:W-:-:S04]  /*0360*/  ISETP.GE.AND P0, PT, R25, UR5, PT ;  /* 0x0000000519007c0c */ /* 0x000fc8000bf06270 */
[----:B------:R-:W-:Y:S01]  /*0370*/  ISETP.LT.OR P0, PT, R25, RZ, P0 ;  /* 0x000000ff1900720c */ /* 0x000fe20000701670 */
[----:B------:R-:W4:Y:S01]  /*0380*/  @!P3 LDC.64 R18, c[0x0][0x380] ;  /* 0x0000e000ff12bb82 */ /* 0x000f220000000a00 */
[----:B------:R-:W-:Y:S01]  /*0390*/  IADD3 R27, PT, PT, R27, 0x7, RZ ;  /* 0x000000071b1b7810 */ /* 0x000fe20007ffe0ff */
[----:B------:R-:W5:Y:S06]  /*03a0*/  @!P2 LDG.E R26, desc[UR8][R14.64+0x10] ;  /* 0x000010080e1aa981 */ /* 0x000f6c000c1e1900 */
[----:B------:R-:W4:Y:S01]  /*03b0*/  @!P2 LDC.64 R12, c[0x0][0x380] ;  /* 0x0000e000ff0cab82 */ /* 0x000f220000000a00 */
[----:B0-----:R-:W-:-:S06]  /*03c0*/  @!P5 IMAD.WIDE.U32 R28, R16, 0x4, R28 ;  /* 0x00000004101cd825 */ /* 0x001fcc00078e001c */
[----:B------:R-:W3:Y:S01]  /*03d0*/  @!P5 LDG.E R29, desc[UR8][R28.64] ;  /* 0x000000081c1dd981 */ /* 0x000ee2000c1e1900 */
[----:B-1----:R-:W-:Y:S02]  /*03e0*/  @!P4 IMAD.WIDE.U32 R20, R17, 0x4, R20 ;  /* 0x000000041114c825 */ /* 0x002fe400078e0014 */
[----:B------:R-:W0:Y:S04]  /*03f0*/  @!P0 LDC.64 R16, c[0x0][0x380] ;  /* 0x0000e000ff108b82 */ /* 0x000e280000000a00 */
[----:B------:R-:W5:Y:S01]  /*0400*/  @!P4 LDG.E R21, desc[UR8][R20.64] ;  /* 0x000000081415c981 */ /* 0x000f62000c1e1900 */
[----:B----4-:R-:W-:-:S06]  /*0410*/  @!P3 IMAD.WIDE.U32 R18, R23, 0x4, R18 ;  /* 0x000000041712b825 */ /* 0x010fcc00078e0012 */
[----:B------:R-:W4:Y:S01]  /*0420*/  @!P3 LDG.E R19, desc[UR8][R18.64] ;  /* 0x000000081213b981 */ /* 0x000f22000c1e1900 */
[----:B------:R-:W-:-:S03]  /*0430*/  @!P2 IMAD.WIDE.U32 R12, R6, 0x4, R12 ;  /* 0x00000004060ca825 */ /* 0x000fc600078e000c */
[----:B------:R-:W5:Y:S04]  /*0440*/  @!P4 LDG.E R6, desc[UR8][R14.64+0x8] ;  /* 0x000008080e06c981 */ /* 0x000f68000c1e1900 */
[----:B------:R-:W4:Y:S01]  /*0450*/  @!P2 LDG.E R13, desc[UR8][R12.64] ;  /* 0x000000080c0da981 */ /* 0x000f22000c1e1900 */
[----:B0-----:R-:W-:-:S03]  /*0460*/  @!P0 IMAD.WIDE.U32 R16, R25, 0x4, R16 ;  /* 0x0000000419108825 */ /* 0x001fc600078e0010 */
[----:B------:R-:W4:Y:S04]  /*0470*/  @!P0 LDG.E R18, desc[UR8][R14.64+0x18] ;  /* 0x000018080e128981 */ /* 0x000f28000c1e1900 */
[----:B------:R-:W4:Y:S04]  /*0480*/  @!P1 LDG.E R25, desc[UR8][R14.64+0x14] ;  /* 0x000014080e199981 */ /* 0x000f28000c1e1900 */
[----:B------:R-:W4:Y:S01]  /*0490*/  @!P0 LDG.E R17, desc[UR8][R16.64] ;  /* 0x0000000810118981 */ /* 0x000f22000c1e1900 */
[----:B--2---:R-:W-:Y:S02]  /*04a0*/  @!P6 FFMA R0, R11, R10, R0 ;  /* 0x0000000a0b00e223 */ /* 0x004fe40000000000 */
[----:B------:R-:W0:Y:S01]  /*04b0*/  @!P1 LDC.64 R10, c[0x0][0x380] ;  /* 0x0000e000ff0a9b82 */ /* 0x000e220000000a00 */
[----:B------:R-:W-:-:S04]  /*04c0*/  ISETP.GE.AND P6, PT, R27, UR5, PT ;  /* 0x000000051b007c0c */ /* 0x000fc8000bfc6270 */
[----:B------:R-:W-:-:S13]  /*04d0*/  ISETP.LT.OR P6, PT, R27, RZ, P6 ;  /* 0x000000ff1b00720c */ /* 0x000fda00037c1670 */
[----:B------:R-:W1:Y:S01]  /*04e0*/  @!P6 LDC.64 R22, c[0x0][0x380] ;  /* 0x0000e000ff16eb82 */ /* 0x000e620000000a00 */
[----:B------:R-:W2:Y:S01]  /*04f0*/  @!P6 LDG.E R20, desc[UR8][R14.64+0x1c] ;  /* 0x00001c080e14e981 */ /* 0x000ea2000c1e1900 */
[----:B0-----:R-:W-:-:S03]  /*0500*/  @!P1 IMAD.WIDE.U32 R10, R7, 0x4, R10 ;  /* 0x00000004070a9825 */ /* 0x001fc600078e000a */
[----:B------:R-:W4:Y:S04]  /*0510*/  @!P3 LDG.E R7, desc[UR8][R14.64+0xc] ;  /* 0x00000c080e07b981 */ /* 0x000f28000c1e1900 */
[----:B------:R-:W2:Y:S01]  /*0520*/  @!P1 LDG.E R11, desc[UR8][R10.64] ;  /* 0x000000080a0b9981 */ /* 0x000ea2000c1e1900 */
[----:B-1----:R-:W-:-:S06]  /*0530*/  @!P6 IMAD.WIDE.U32 R22, R27, 0x4, R22 ;  /* 0x000000041b16e825 */ /* 0x002fcc00078e0016 */
[----:B------:R-:W2:Y:S01]  /*0540*/  @!P6 LDG.E R23, desc[UR8][R22.64] ;  /* 0x000000081617e981 */ /* 0x000ea2000c1e1900 */
[----:B---3--:R-:W-:Y:S01]  /*0550*/  @!P5 FFMA R0, R29, R24, R0 ;  /* 0x000000181d00d223 */ /* 0x008fe20000000000 */
[----:B------:R-:W-:-:S03]  /*0560*/  IADD3 R5, PT, PT, R5, 0x8, RZ ;  /* 0x0000000805057810 */ /* 0x000fc60007ffe0ff */
[----:B-----5:R-:W-:-:S04]  /*0570*/  @!P4 FFMA R0, R21, R6, R0 ;  /* 0x000000061500c223 */ /* 0x020fc80000000000 */
[----:B----4-:R-:W-:-:S04]  /*0580*/  @!P3 FFMA R0, R19, R7, R0 ;  /* 0x000000071300b223 */ /* 0x010fc80000000000 */
[----:B------:R-:W-:-:S04]  /*0590*/  @!P2 FFMA R0, R13, R26, R0 ;  /* 0x0000001a0d00a223 */ /* 0x000fc80000000000 */
[----:B--2---:R-:W-:Y:S01]  /*05a0*/  @!P1 FFMA R0, R11, R25, R0 ;  /* 0x000000190b009223 */ /* 0x004fe20000000000 */
[----:B------:R-:W-:-:S03]  /*05b0*/  ISETP.NE.AND P1, PT, R5, R3, PT ;  /* 0x000000030500720c */ /* 0x000fc60003f25270 */
[----:B------:R-:W-:-:S04]  /*05c0*/  @!P0 FFMA R0, R17, R18, R0 ;  /* 0x0000001211008223 */ /* 0x000fc80000000000 */
[----:B------:R-:W-:-:S06]  /*05d0*/  @!P6 FFMA R0, R23, R20, R0 ;  /* 0x000000141700e223 */ /* 0x000fcc0000000000 */
[----:B------:R-:W-:Y:S05]  /*05e0*/  @P1 BRA `(.L_x_9) ;  /* 0xfffffff800f01947 */ /* 0x000fea000383ffff */
.L_x_8:
[----:B------:R-:W-:Y:S05]  /*05f0*/  BRA.U !UP1, `(.L_x_7) ;  /* 0x0000000509387547 */ /* 0x000fea000b800000 */
[----:B------:R-:W0:Y:S01]  /*0600*/  LDCU UR4, c[0x0][0x39c] ;  /* 0x00007380ff0477ac */ /* 0x000e220008000800 */
[----:B------:R-:W-:Y:S02]  /*0610*/  UISETP.GE.U32.AND UP0, UPT, UR7, 0x4, UPT ;  /* 0x000000040700788c */ /* 0x000fe4000bf06070 */
[----:B0-----:R-:W-:-:S04]  /*0620*/  ULOP3.LUT UR6, UR4, 0x3, URZ, 0xc0, !UPT ;  /* 0x0000000304067892 */ /* 0x001fc8000f8ec0ff */
[----:B------:R-:W-:-:S03]  /*0630*/  UISETP.NE.AND UP1, UPT, UR6, URZ, UPT ;  /* 0x000000ff0600728c */ /* 0x000fc6000bf25270 */
[----:B------:R-:W-:Y:S08]  /*0640*/  BRA.U !UP0, `(.L_x_10) ;  /* 0x00000001088c7547 */ /* 0x000ff0000b800000 */
[----:B------:R-:W-:Y:S01]  /*0650*/  IMAD.IADD R17, R4, 0x1, R3 ;  /* 0x0000000104117824 */ /* 0x000fe200078e0203 */
[----:B------:R-:W0:Y:S03]  /*0660*/  LDC.64 R8, c[0x0][0x390] ;  /* 0x0000e400ff087b82 */ /* 0x000e260000000a00 */
[C---:B------:R-:W-:Y:S01]  /*0670*/  VIADD R5, R17.reuse, 0x3 ;  /* 0x0000000311057836 */ /* 0x040fe20000000000 */
[C---:B------:R-:W-:Y:S02]  /*0680*/  ISETP.GE.AND P0, PT, R17.reuse, UR5, PT ;  /* 0x0000000511007c0c */ /* 0x040fe4000bf06270 */
[C---:B------:R-:W-:Y:S02]  /*0690*/  IADD3 R19, PT, PT, R17.reuse, 0x1, RZ ;  /* 0x0000000111137810 */ /* 0x040fe40007ffe0ff */
[C---:B------:R-:W-:Y:S02]  /*06a0*/  IADD3 R21, PT, PT, R17.reuse, 0x2, RZ ;  /* 0x0000000211157810 */ /* 0x040fe40007ffe0ff */
[----:B------:R-:W-:-:S02]  /*06b0*/  ISETP.LT.OR P0, PT, R17, RZ, P0 ;  /* 0x000000ff1100720c */ /* 0x000fc40000701670 */
[----:B------:R-:W-:Y:S02]  /*06c0*/  ISETP.GE.AND P1, PT, R19, UR5, PT ;  /* 0x0000000513007c0c */ /* 0x000fe4000bf26270 */
[----:B------:R-:W-:Y:S02]  /*06d0*/  ISETP.GE.AND P2, PT, R21, UR5, PT ;  /* 0x0000000515007c0c */ /* 0x000fe4000bf46270 */
[----:B------:R-:W-:Y:S02]  /*06e0*/  ISETP.LT.OR P1, PT, R19, RZ, P1 ;  /* 0x000000ff1300720c */ /* 0x000fe40000f21670 */
[----:B------:R-:W-:Y:S02]  /*06f0*/  ISETP.LT.OR P2, PT, R21, RZ, P2 ;  /* 0x000000ff1500720c */ /* 0x000fe40001741670 */
[----:B------:R-:W-:-:S03]  /*0700*/  ISETP.GE.AND P3, PT, R5, UR5, PT ;  /* 0x0000000505007c0c */ /* 0x000fc6000bf66270 */
[----:B------:R-:W1:Y:S01]  /*0710*/  @!P0 LDC.64 R14, c[0x0][0x380] ;  /* 0x0000e000ff0e8b82 */ /* 0x000e620000000a00 */
[----:B------:R-:W-:Y:S01]  /*0720*/  ISETP.LT.OR P3, PT, R5, RZ, P3 ;  /* 0x000000ff0500720c */ /* 0x000fe20001f61670 */
[----:B0-----:R-:W-:-:S05]  /*0730*/  IMAD.WIDE.U32 R8, R3, 0x4, R8 ;  /* 0x0000000403087825 */ /* 0x001fca00078e0008 */
[----:B------:R-:W2:Y:S01]  /*0740*/  @!P0 LDG.E R16, desc[UR8][R8.64] ;  /* 0x0000000808108981 */ /* 0x000ea2000c1e1900 */
[----:B------:R-:W0:Y:S06]  /*0750*/  @!P1 LDC.64 R12, c[0x0][0x380] ;  /* 0x0000e000ff0c9b82 */ /* 0x000e2c0000000a00 */
[----:B------:R-:W3:Y:S02]  /*0760*/  @!P3 LDG.E R18, desc[UR8][R8.64+0xc] ;  /* 0x00000c080812b981 */ /* 0x000ee4000c1e1900 */
[----:B------:R-:W4:Y:S08]  /*0770*/  @!P2 LDC.64 R10, c[0x0][0x380] ;  /* 0x0000e000ff0aab82 */ /* 0x000f300000000a00 */
[----:B------:R-:W5:Y:S01]  /*0780*/  @!P3 LDC.64 R6, c[0x0][0x380] ;  /* 0x0000e000ff06bb82 */ /* 0x000f620000000a00 */
[----:B-1----:R-:W-:-:S02]  /*0790*/  @!P0 IMAD.WIDE.U32 R14, R17, 0x4, R14 ;  /* 0x00000004110e8825 */ /* 0x002fc400078e000e */
[----:B------:R-:W3:Y:S04]  /*07a0*/  @!P1 LDG.E R17, desc[UR8][R8.64+0x4] ;  /* 0x0000040808119981 */ /* 0x000ee8000c1e1900 */
[----:B------:R-:W2:Y:S01]  /*07b0*/  @!P0 LDG.E R15, desc[UR8][R14.64] ;  /* 0x000000080e0f8981 */ /* 0x000ea2000c1e1900 */
[----:B0-----:R-:W-:-:S06]  /*07c0*/  @!P1 IMAD.WIDE.U32 R12, R19, 0x4, R12 ;  /* 0x00000004130c9825 */ /* 0x001fcc00078e000c */
[----:B------:R-:W3:Y:S01]  /*07d0*/  @!P1 LDG.E R13, desc[UR8][R12.64] ;  /* 0x000000080c0d9981 */ /* 0x000ee2000c1e1900 */
[----:B----4-:R-:W-:-:S06]  /*07e0*/  @!P2 IMAD.WIDE.U32 R10, R21, 0x4, R10 ;  /* 0x00000004150aa825 */ /* 0x010fcc00078e000a */
[----:B------:R-:W4:Y:S01]  /*07f0*/  @!P2 LDG.E R11, desc[UR8][R10.64] ;  /* 0x000000080a0ba981 */ /* 0x000f22000c1e1900 */
[----:B-----5:R-:W-:-:S03]  /*0800*/  @!P3 IMAD.WIDE.U32 R6, R5, 0x4, R6 ;  /* 0x000000040506b825 */ /* 0x020fc600078e0006 */
[----:B------:R-:W4:Y:S04]  /*0810*/  @!P2 LDG.E R5, desc[UR8][R8.64+0x8] ;  /* 0x000008080805a981 */ /* 0x000f28000c1e1900 */
[----:B------:R-:W5:Y:S01]  /*0820*/  @!P3 LDG.E R7, desc[UR8][R6.64] ;  /* 0x000000080607b981 */ /* 0x000f62000c1e1900 */
[----:B------:R-:W-:Y:S01]  /*0830*/  IADD3 R3, PT, PT, R3, 0x4, RZ ;  /* 0x0000000403037810 */ /* 0x000fe20007ffe0ff */
[----:B--2---:R-:W-:-:S04]  /*0840*/  @!P0 FFMA R0, R15, R16, R0 ;  /* 0x000000100f008223 */ /* 0x004fc80000000000 */
[----:B---3--:R-:W-:-:S04]  /*0850*/  @!P1 FFMA R0, R13, R17, R0 ;  /* 0x000000110d009223 */ /* 0x008fc80000000000 */
[----:B----4-:R-:W-:-:S04]  /*0860*/  @!P2 FFMA R0, R11, R5, R0 ;  /* 0x000000050b00a223 */ /* 0x010fc80000000000 */
[----:B-----5:R-:W-:-:S07]  /*0870*/  @!P3 FFMA R0, R7, R18, R0 ;  /* 0x000000120700b223 */ /* 0x020fce0000000000 */
.L_x_10:
[----:B------:R-:W-:Y:S05]  /*0880*/  BRA.U !UP1, `(.L_x_7) ;  /* 0x0000000109947547 */ /* 0x000fea000b800000 */
[----:B------:R-:W-:Y:S02]  /*0890*/  UISETP.NE.AND UP0, UPT, UR6, 0x1, UPT ;  /* 0x000000010600788c */ /* 0x000fe4000bf05270 */
[----:B------:R-:W-:-:S04]  /*08a0*/  ULOP3.LUT UR4, UR4, 0x1, URZ, 0xc0, !UPT ;  /* 0x0000000104047892 */ /* 0x000fc8000f8ec0ff */
[----:B------:R-:W-:-:S03]  /*08b0*/  UISETP.NE.U32.AND UP1, UPT, UR4, 0x1, UPT ;  /* 0x000000010400788c */ /* 0x000fc6000bf25070 */
[----:B------:R-:W-:Y:S08]  /*08c0*/  BRA.U !UP0, `(.L_x_11) ;  /* 0x00000001084c7547 */ /* 0x000ff0000b800000 */
[----:B------:R-:W-:Y:S01]  /*08d0*/  IADD3 R5, PT, PT, R4, R3, RZ ;  /* 0x0000000304057210 */ /* 0x000fe20007ffe0ff */
[----:B------:R-:W0:Y:S03]  /*08e0*/  LDC.64 R6, c[0x0][0x390] ;  /* 0x0000e400ff067b82 */ /* 0x000e260000000a00 */
[C---:B------:R-:W-:Y:S01]  /*08f0*/  ISETP.GE.AND P0, PT, R5.reuse, UR5, PT ;  /* 0x0000000505007c0c */ /* 0x040fe2000bf06270 */
[----:B------:R-:W-:-:S03]  /*0900*/  VIADD R15, R5, 0x1 ;  /* 0x00000001050f7836 */ /* 0x000fc60000000000 */
[----:B------:R-:W-:Y:S02]  /*0910*/  ISETP.LT.OR P0, PT, R5, RZ, P0 ;  /* 0x000000ff0500720c */ /* 0x000fe40000701670 */
[----:B------:R-:W-:-:S04]  /*0920*/  ISETP.GE.AND P1, PT, R15, UR5, PT ;  /* 0x000000050f007c0c */ /* 0x000fc8000bf26270 */
[----:B------:R-:W-:-:S07]  /*0930*/  ISETP.LT.OR P1, PT, R15, RZ, P1 ;  /* 0x000000ff0f00720c */ /* 0x000fce0000f21670 */
[----:B------:R-:W1:Y:S01]  /*0940*/  @!P0 LDC.64 R8, c[0x0][0x380] ;  /* 0x0000e000ff088b82 */ /* 0x000e620000000a00 */
[----:B0-----:R-:W-:-:S07]  /*0950*/  IMAD.WIDE.U32 R10, R3, 0x4, R6 ;  /* 0x00000004030a7825 */ /* 0x001fce00078e0006 */
[----:B------:R-:W0:Y:S01]  /*0960*/  @!P1 LDC.64 R12, c[0x0][0x380] ;  /* 0x0000e000ff0c9b82 */ /* 0x000e220000000a00 */
[----:B-1----:R-:W-:Y:S02]  /*0970*/  @!P0 IMAD.WIDE.U32 R6, R5, 0x4, R8 ;  /* 0x0000000405068825 */ /* 0x002fe400078e0008 */
[----:B------:R-:W2:Y:S04]  /*0980*/  @!P0 LDG.E R5, desc[UR8][R10.64] ;  /* 0x000000080a058981 */ /* 0x000ea8000c1e1900 */
[----:B------:R-:W2:Y:S01]  /*0990*/  @!P0 LDG.E R7, desc[UR8][R6.64] ;  /* 0x0000000806078981 */ /* 0x000ea2000c1e1900 */
[----:B0-----:R-:W-:-:S03]  /*09a0*/  @!P1 IMAD.WIDE.U32 R8, R15, 0x4, R12 ;  /* 0x000000040f089825 */ /* 0x001fc600078e000c */
[----:B------:R-:W3:Y:S04]  /*09b0*/  @!P1 LDG.E R12, desc[UR8][R10.64+0x4] ;  /* 0x000004080a0c9981 */ /* 0x000ee8000c1e1900 */
[----:B------:R-:W3:Y:S01]  /*09c0*/  @!P1 LDG.E R9, desc[UR8][R8.64] ;  /* 0x0000000808099981 */ /* 0x000ee2000c1e1900 */
[----:B------:R-:W-:Y:S01]  /*09d0*/  IADD3 R3, PT, PT, R3, 0x2, RZ ;  /* 0x0000000203037810 */ /* 0x000fe20007ffe0ff */
[----:B--2---:R-:W-:-:S04]  /*09e0*/  @!P0 FFMA R0, R7, R5, R0 ;  /* 0x0000000507008223 */ /* 0x004fc80000000000 */
[----:B---3--:R-:W-:-:S07]  /*09f0*/  @!P1 FFMA R0, R9, R12, R0 ;  /* 0x0000000c09009223 */ /* 0x008fce0000000000 */
.L_x_11:
[----:B------:R-:W-:Y:S05]  /*0a00*/  BRA.U UP1, `(.L_x_7) ;  /* 0x0000000101347547 */ /* 0x000fea000b800000 */
[----:B------:R-:W-:Y:S01]  /*0a10*/  IADD3 R9, PT, PT, R4, R3, RZ ;  /* 0x0000000304097210 */ /* 0x000fe20007ffe0ff */
[----:B------:R-:W-:Y:S03]  /*0a20*/  BSSY.RECONVERGENT B0, `(.L_x_7) ;  /* 0x000000b000007945 */ /* 0x000fe60003800200 */
[----:B------:R-:W-:-:S04]  /*0a30*/  ISETP.GE.AND P0, PT, R9, UR5, PT ;  /* 0x0000000509007c0c */ /* 0x000fc8000bf06270 */
[----:B------:R-:W-:-:S13]  /*0a40*/  ISETP.LT.OR P0, PT, R9, RZ, P0 ;  /* 0x000000ff0900720c */ /* 0x000fda0000701670 */
[----:B------:R-:W-:Y:S05]  /*0a50*/  @P0 BRA `(.L_x_12) ;  /* 0x00000000001c0947 */ /* 0x000fea0003800000 */
[----:B------:R-:W0:Y:S08]  /*0a60*/  LDC.64 R4, c[0x0][0x380] ;  /* 0x0000e000ff047b82 */ /* 0x000e300000000a00 */
[----:B------:R-:W1:Y:S01]  /*0a70*/  LDC.64 R6, c[0x0][0x390] ;  /* 0x0000e400ff067b82 */ /* 0x000e620000000a00 */
[----:B0-----:R-:W-:-:S06]  /*0a80*/  IMAD.WIDE.U32 R4, R9, 0x4, R4 ;  /* 0x0000000409047825 */ /* 0x001fcc00078e0004 */
[----:B------:R-:W2:Y:S01]  /*0a90*/  LDG.E R5, desc[UR8][R4.64] ;  /* 0x0000000804057981 */ /* 0x000ea2000c1e1900 */
[----:B-1----:R-:W-:-:S06]  /*0aa0*/  IMAD.WIDE.U32 R6, R3, 0x4, R6 ;  /* 0x0000000403067825 */ /* 0x002fcc00078e0006 */
[----:B------:R-:W2:Y:S02]  /*0ab0*/  LDG.E R6, desc[UR8][R6.64] ;  /* 0x0000000806067981 */ /* 0x000ea4000c1e1900 */
[----:B--2---:R-:W-:-:S07]  /*0ac0*/  FFMA R0, R5, R6, R0 ;  /* 0x0000000605007223 */ /* 0x004fce0000000000 */
.L_x_12:
[----:B------:R-:W-:Y:S05]  /*0ad0*/  BSYNC.RECONVERGENT B0 ;  /* 0x0000000000007941 */ /* 0x000fea0003800200 */
.L_x_7:
[----:B------:R-:W0:Y:S02]  /*0ae0*/  LDC.64 R4, c[0x0][0x388] ;  /* 0x0000e200ff047b82 */ /* 0x000e240000000a00 */
[----:B0-----:R-:W-:-:S05]  /*0af0*/  IMAD.WIDE R2, R2, 0x4, R4 ;  /* 0x0000000402027825 */ /* 0x001fca00078e0204 */
[----:B------:R-:W-:Y:S01]  /*0b00*/  STG.E desc[UR8][R2.64], R0 ;  /* 0x0000000002007986 */ /* 0x000fe2000c101908 */
[----:B------:R-:W-:Y:S05]  /*0b10*/  EXIT ;  /* 0x000000000000794d */ /* 0x000fea0003800000 */
.L_x_13:
        /* <DEDUP_REMOVED lines=14> */
.L_x_15:


//--------------------- .nv.shared.reserved.0     --------------------------
	.section	.nv.shared.reserved.0,"aw",@nobits
	.weak		__nv_reservedSMEM_offset_0_alias
	.size		__nv_reservedSMEM_offset_0_alias, 0, 64
	.other		__nv_reservedSMEM_offset_0_alias,@"STO_CUDA_RESERVED_SHARED STV_DEFAULT"
__nv_reservedSMEM_offset_0_alias:
	.zero		0
	.zero		64


//--------------------- .nv.constant0._Z19convolutionConstantPKfPfii --------------------------
	.section	.nv.constant0._Z19convolutionConstantPKfPfii,"a",@progbits
	.sectionflags	@""
	.align	4
.nv.constant0._Z19convolutionConstantPKfPfii:
	.zero		920


//--------------------- .nv.constant0._Z17convolutionGlobalPKfPfS0_ii --------------------------
	.section	.nv.constant0._Z17convolutionGlobalPKfPfS0_ii,"a",@progbits
	.sectionflags	@""
	.align	4
.nv.constant0._Z17convolutionGlobalPKfPfS0_ii:
	.zero		928


//--------------------- SYMBOLS --------------------------

	.type		.nv.reservedSmem.offset0,@object
	.size		.nv.reservedSmem.offset0,0x4
